//
// Generated by NVIDIA NVVM Compiler
//
// Compiler Build ID: CL-36424714
// Cuda compilation tools, release 13.0, V13.0.88
// Based on NVVM 20.0.0
//

.version 9.0
.target sm_100
.address_size 64

	// .globl	_Z6curl_kPKdS0_S0_S0_S0_S0_S0_S0_S0_S0_S0_S0_S0_S0_S0_S0_S0_S0_S0_iPd
// _ZZ5mxmr8PKdS0_PdE2as has been demoted
// _ZZ5mxmr8PKdS0_PdE2bs has been demoted
// _ZZ5mxms8PKdS0_PdE2as has been demoted
// _ZZ5mxms8PKdS0_PdE2bs has been demoted
// _ZZ5mxmt8PKdS0_PdE2as has been demoted
// _ZZ5mxmt8PKdS0_PdE2bs has been demoted
// _ZZ10mxm_sharedPdiS_iS_iE2as has been demoted
// _ZZ10mxm_sharedPdiS_iS_iE2bs has been demoted

.visible .entry _Z6curl_kPKdS0_S0_S0_S0_S0_S0_S0_S0_S0_S0_S0_S0_S0_S0_S0_S0_S0_S0_iPd(
	.param .u64 .ptr .align 1 _Z6curl_kPKdS0_S0_S0_S0_S0_S0_S0_S0_S0_S0_S0_S0_S0_S0_S0_S0_S0_S0_iPd_param_0,
	.param .u64 .ptr .align 1 _Z6curl_kPKdS0_S0_S0_S0_S0_S0_S0_S0_S0_S0_S0_S0_S0_S0_S0_S0_S0_S0_iPd_param_1,
	.param .u64 .ptr .align 1 _Z6curl_kPKdS0_S0_S0_S0_S0_S0_S0_S0_S0_S0_S0_S0_S0_S0_S0_S0_S0_S0_iPd_param_2,
	.param .u64 .ptr .align 1 _Z6curl_kPKdS0_S0_S0_S0_S0_S0_S0_S0_S0_S0_S0_S0_S0_S0_S0_S0_S0_S0_iPd_param_3,
	.param .u64 .ptr .align 1 _Z6curl_kPKdS0_S0_S0_S0_S0_S0_S0_S0_S0_S0_S0_S0_S0_S0_S0_S0_S0_S0_iPd_param_4,
	.param .u64 .ptr .align 1 _Z6curl_kPKdS0_S0_S0_S0_S0_S0_S0_S0_S0_S0_S0_S0_S0_S0_S0_S0_S0_S0_iPd_param_5,
	.param .u64 .ptr .align 1 _Z6curl_kPKdS0_S0_S0_S0_S0_S0_S0_S0_S0_S0_S0_S0_S0_S0_S0_S0_S0_S0_iPd_param_6,
	.param .u64 .ptr .align 1 _Z6curl_kPKdS0_S0_S0_S0_S0_S0_S0_S0_S0_S0_S0_S0_S0_S0_S0_S0_S0_S0_iPd_param_7,
	.param .u64 .ptr .align 1 _Z6curl_kPKdS0_S0_S0_S0_S0_S0_S0_S0_S0_S0_S0_S0_S0_S0_S0_S0_S0_S0_iPd_param_8,
	.param .u64 .ptr .align 1 _Z6curl_kPKdS0_S0_S0_S0_S0_S0_S0_S0_S0_S0_S0_S0_S0_S0_S0_S0_S0_S0_iPd_param_9,
	.param .u64 .ptr .align 1 _Z6curl_kPKdS0_S0_S0_S0_S0_S0_S0_S0_S0_S0_S0_S0_S0_S0_S0_S0_S0_S0_iPd_param_10,
	.param .u64 .ptr .align 1 _Z6curl_kPKdS0_S0_S0_S0_S0_S0_S0_S0_S0_S0_S0_S0_S0_S0_S0_S0_S0_S0_iPd_param_11,
	.param .u64 .ptr .align 1 _Z6curl_kPKdS0_S0_S0_S0_S0_S0_S0_S0_S0_S0_S0_S0_S0_S0_S0_S0_S0_S0_iPd_param_12,
	.param .u64 .ptr .align 1 _Z6curl_kPKdS0_S0_S0_S0_S0_S0_S0_S0_S0_S0_S0_S0_S0_S0_S0_S0_S0_S0_iPd_param_13,
	.param .u64 .ptr .align 1 _Z6curl_kPKdS0_S0_S0_S0_S0_S0_S0_S0_S0_S0_S0_S0_S0_S0_S0_S0_S0_S0_iPd_param_14,
	.param .u64 .ptr .align 1 _Z6curl_kPKdS0_S0_S0_S0_S0_S0_S0_S0_S0_S0_S0_S0_S0_S0_S0_S0_S0_S0_iPd_param_15,
	.param .u64 .ptr .align 1 _Z6curl_kPKdS0_S0_S0_S0_S0_S0_S0_S0_S0_S0_S0_S0_S0_S0_S0_S0_S0_S0_iPd_param_16,
	.param .u64 .ptr .align 1 _Z6curl_kPKdS0_S0_S0_S0_S0_S0_S0_S0_S0_S0_S0_S0_S0_S0_S0_S0_S0_S0_iPd_param_17,
	.param .u64 .ptr .align 1 _Z6curl_kPKdS0_S0_S0_S0_S0_S0_S0_S0_S0_S0_S0_S0_S0_S0_S0_S0_S0_S0_iPd_param_18,
	.param .u32 _Z6curl_kPKdS0_S0_S0_S0_S0_S0_S0_S0_S0_S0_S0_S0_S0_S0_S0_S0_S0_S0_iPd_param_19,
	.param .u64 .ptr .align 1 _Z6curl_kPKdS0_S0_S0_S0_S0_S0_S0_S0_S0_S0_S0_S0_S0_S0_S0_S0_S0_S0_iPd_param_20
)
{
	.reg .b32 	%r<6>;
	.reg .b64 	%rd<66>;
	.reg .b64 	%fd<56>;

	ld.param.u64 	%rd1, [_Z6curl_kPKdS0_S0_S0_S0_S0_S0_S0_S0_S0_S0_S0_S0_S0_S0_S0_S0_S0_S0_iPd_param_0];
	ld.param.u64 	%rd2, [_Z6curl_kPKdS0_S0_S0_S0_S0_S0_S0_S0_S0_S0_S0_S0_S0_S0_S0_S0_S0_S0_iPd_param_1];
	ld.param.u64 	%rd3, [_Z6curl_kPKdS0_S0_S0_S0_S0_S0_S0_S0_S0_S0_S0_S0_S0_S0_S0_S0_S0_S0_iPd_param_2];
	ld.param.u64 	%rd4, [_Z6curl_kPKdS0_S0_S0_S0_S0_S0_S0_S0_S0_S0_S0_S0_S0_S0_S0_S0_S0_S0_iPd_param_3];
	ld.param.u64 	%rd5, [_Z6curl_kPKdS0_S0_S0_S0_S0_S0_S0_S0_S0_S0_S0_S0_S0_S0_S0_S0_S0_S0_iPd_param_4];
	ld.param.u64 	%rd6, [_Z6curl_kPKdS0_S0_S0_S0_S0_S0_S0_S0_S0_S0_S0_S0_S0_S0_S0_S0_S0_S0_iPd_param_5];
	ld.param.u64 	%rd7, [_Z6curl_kPKdS0_S0_S0_S0_S0_S0_S0_S0_S0_S0_S0_S0_S0_S0_S0_S0_S0_S0_iPd_param_6];
	ld.param.u64 	%rd8, [_Z6curl_kPKdS0_S0_S0_S0_S0_S0_S0_S0_S0_S0_S0_S0_S0_S0_S0_S0_S0_S0_iPd_param_7];
	ld.param.u64 	%rd9, [_Z6curl_kPKdS0_S0_S0_S0_S0_S0_S0_S0_S0_S0_S0_S0_S0_S0_S0_S0_S0_S0_iPd_param_8];
	ld.param.u64 	%rd10, [_Z6curl_kPKdS0_S0_S0_S0_S0_S0_S0_S0_S0_S0_S0_S0_S0_S0_S0_S0_S0_S0_iPd_param_9];
	ld.param.u64 	%rd11, [_Z6curl_kPKdS0_S0_S0_S0_S0_S0_S0_S0_S0_S0_S0_S0_S0_S0_S0_S0_S0_S0_iPd_param_10];
	ld.param.u64 	%rd12, [_Z6curl_kPKdS0_S0_S0_S0_S0_S0_S0_S0_S0_S0_S0_S0_S0_S0_S0_S0_S0_S0_iPd_param_11];
	ld.param.u64 	%rd13, [_Z6curl_kPKdS0_S0_S0_S0_S0_S0_S0_S0_S0_S0_S0_S0_S0_S0_S0_S0_S0_S0_iPd_param_12];
	ld.param.u64 	%rd14, [_Z6curl_kPKdS0_S0_S0_S0_S0_S0_S0_S0_S0_S0_S0_S0_S0_S0_S0_S0_S0_S0_iPd_param_13];
	ld.param.u64 	%rd15, [_Z6curl_kPKdS0_S0_S0_S0_S0_S0_S0_S0_S0_S0_S0_S0_S0_S0_S0_S0_S0_S0_iPd_param_14];
	ld.param.u64 	%rd16, [_Z6curl_kPKdS0_S0_S0_S0_S0_S0_S0_S0_S0_S0_S0_S0_S0_S0_S0_S0_S0_S0_iPd_param_15];
	ld.param.u64 	%rd17, [_Z6curl_kPKdS0_S0_S0_S0_S0_S0_S0_S0_S0_S0_S0_S0_S0_S0_S0_S0_S0_S0_iPd_param_16];
	ld.param.u64 	%rd18, [_Z6curl_kPKdS0_S0_S0_S0_S0_S0_S0_S0_S0_S0_S0_S0_S0_S0_S0_S0_S0_S0_iPd_param_17];
	ld.param.u64 	%rd19, [_Z6curl_kPKdS0_S0_S0_S0_S0_S0_S0_S0_S0_S0_S0_S0_S0_S0_S0_S0_S0_S0_iPd_param_18];
	ld.param.u32 	%r1, [_Z6curl_kPKdS0_S0_S0_S0_S0_S0_S0_S0_S0_S0_S0_S0_S0_S0_S0_S0_S0_S0_iPd_param_19];
	ld.param.u64 	%rd20, [_Z6curl_kPKdS0_S0_S0_S0_S0_S0_S0_S0_S0_S0_S0_S0_S0_S0_S0_S0_S0_S0_iPd_param_20];
	cvta.to.global.u64 	%rd21, %rd7;
	cvta.to.global.u64 	%rd22, %rd4;
	cvta.to.global.u64 	%rd23, %rd1;
	cvta.to.global.u64 	%rd24, %rd12;
	cvta.to.global.u64 	%rd25, %rd11;
	cvta.to.global.u64 	%rd26, %rd10;
	cvta.to.global.u64 	%rd27, %rd20;
	cvta.to.global.u64 	%rd28, %rd9;
	cvta.to.global.u64 	%rd29, %rd15;
	cvta.to.global.u64 	%rd30, %rd6;
	cvta.to.global.u64 	%rd31, %rd14;
	cvta.to.global.u64 	%rd32, %rd3;
	cvta.to.global.u64 	%rd33, %rd13;
	cvta.to.global.u64 	%rd34, %rd8;
	cvta.to.global.u64 	%rd35, %rd18;
	cvta.to.global.u64 	%rd36, %rd5;
	cvta.to.global.u64 	%rd37, %rd17;
	cvta.to.global.u64 	%rd38, %rd2;
	cvta.to.global.u64 	%rd39, %rd16;
	cvta.to.global.u64 	%rd40, %rd19;
	mov.u32 	%r2, %ctaid.x;
	mov.u32 	%r3, %ntid.x;
	mov.u32 	%r4, %tid.x;
	mad.lo.s32 	%r5, %r2, %r3, %r4;
	mul.wide.u32 	%rd41, %r4, 8;
	add.s64 	%rd42, %rd40, %rd41;
	ld.global.nc.f64 	%fd1, [%rd42];
	mul.wide.s32 	%rd43, %r5, 8;
	add.s64 	%rd44, %rd39, %rd43;
	ld.global.nc.f64 	%fd2, [%rd44];
	mul.f64 	%fd3, %fd1, %fd2;
	add.s64 	%rd45, %rd38, %rd43;
	ld.global.nc.f64 	%fd4, [%rd45];
	add.s64 	%rd46, %rd37, %rd43;
	ld.global.nc.f64 	%fd5, [%rd46];
	mul.f64 	%fd6, %fd1, %fd5;
	add.s64 	%rd47, %rd36, %rd43;
	ld.global.nc.f64 	%fd7, [%rd47];
	mul.f64 	%fd8, %fd6, %fd7;
	fma.rn.f64 	%fd9, %fd3, %fd4, %fd8;
	add.s64 	%rd48, %rd35, %rd43;
	ld.global.nc.f64 	%fd10, [%rd48];
	mul.f64 	%fd11, %fd1, %fd10;
	add.s64 	%rd49, %rd34, %rd43;
	ld.global.nc.f64 	%fd12, [%rd49];
	fma.rn.f64 	%fd13, %fd11, %fd12, %fd9;
	add.s64 	%rd50, %rd33, %rd43;
	ld.global.nc.f64 	%fd14, [%rd50];
	mul.f64 	%fd15, %fd1, %fd14;
	add.s64 	%rd51, %rd32, %rd43;
	ld.global.nc.f64 	%fd16, [%rd51];
	mul.f64 	%fd17, %fd15, %fd16;
	sub.f64 	%fd18, %fd13, %fd17;
	add.s64 	%rd52, %rd31, %rd43;
	ld.global.nc.f64 	%fd19, [%rd52];
	mul.f64 	%fd20, %fd1, %fd19;
	add.s64 	%rd53, %rd30, %rd43;
	ld.global.nc.f64 	%fd21, [%rd53];
	mul.f64 	%fd22, %fd20, %fd21;
	sub.f64 	%fd23, %fd18, %fd22;
	add.s64 	%rd54, %rd29, %rd43;
	ld.global.nc.f64 	%fd24, [%rd54];
	mul.f64 	%fd25, %fd1, %fd24;
	add.s64 	%rd55, %rd28, %rd43;
	ld.global.nc.f64 	%fd26, [%rd55];
	mul.f64 	%fd27, %fd25, %fd26;
	sub.f64 	%fd28, %fd23, %fd27;
	add.s64 	%rd56, %rd27, %rd43;
	st.global.f64 	[%rd56], %fd28;
	add.s64 	%rd57, %rd26, %rd43;
	ld.global.nc.f64 	%fd29, [%rd57];
	mul.f64 	%fd30, %fd1, %fd29;
	add.s64 	%rd58, %rd25, %rd43;
	ld.global.nc.f64 	%fd31, [%rd58];
	mul.f64 	%fd32, %fd1, %fd31;
	mul.f64 	%fd33, %fd32, %fd21;
	fma.rn.f64 	%fd34, %fd30, %fd16, %fd33;
	add.s64 	%rd59, %rd24, %rd43;
	ld.global.nc.f64 	%fd35, [%rd59];
	mul.f64 	%fd36, %fd1, %fd35;
	fma.rn.f64 	%fd37, %fd36, %fd26, %fd34;
	add.s64 	%rd60, %rd23, %rd43;
	ld.global.nc.f64 	%fd38, [%rd60];
	mul.f64 	%fd39, %fd3, %fd38;
	sub.f64 	%fd40, %fd37, %fd39;
	add.s64 	%rd61, %rd22, %rd43;
	ld.global.nc.f64 	%fd41, [%rd61];
	mul.f64 	%fd42, %fd6, %fd41;
	sub.f64 	%fd43, %fd40, %fd42;
	add.s64 	%rd62, %rd21, %rd43;
	ld.global.nc.f64 	%fd44, [%rd62];
	mul.f64 	%fd45, %fd11, %fd44;
	sub.f64 	%fd46, %fd43, %fd45;
	mul.wide.s32 	%rd63, %r1, 8;
	add.s64 	%rd64, %rd56, %rd63;
	st.global.f64 	[%rd64], %fd46;
	mul.f64 	%fd47, %fd20, %fd41;
	fma.rn.f64 	%fd48, %fd15, %fd38, %fd47;
	fma.rn.f64 	%fd49, %fd25, %fd44, %fd48;
	mul.f64 	%fd50, %fd30, %fd4;
	sub.f64 	%fd51, %fd49, %fd50;
	mul.f64 	%fd52, %fd32, %fd7;
	sub.f64 	%fd53, %fd51, %fd52;
	mul.f64 	%fd54, %fd36, %fd12;
	sub.f64 	%fd55, %fd53, %fd54;
	add.s64 	%rd65, %rd64, %rd63;
	st.global.f64 	[%rd65], %fd55;
	ret;

}
	// .globl	_Z11mxm_vanillaPKdiS0_iPdiii
.visible .entry _Z11mxm_vanillaPKdiS0_iPdiii(
	.param .u64 .ptr .align 1 _Z11mxm_vanillaPKdiS0_iPdiii_param_0,
	.param .u32 _Z11mxm_vanillaPKdiS0_iPdiii_param_1,
	.param .u64 .ptr .align 1 _Z11mxm_vanillaPKdiS0_iPdiii_param_2,
	.param .u32 _Z11mxm_vanillaPKdiS0_iPdiii_param_3,
	.param .u64 .ptr .align 1 _Z11mxm_vanillaPKdiS0_iPdiii_param_4,
	.param .u32 _Z11mxm_vanillaPKdiS0_iPdiii_param_5,
	.param .u32 _Z11mxm_vanillaPKdiS0_iPdiii_param_6,
	.param .u32 _Z11mxm_vanillaPKdiS0_iPdiii_param_7
)
{
	.reg .pred 	%p<43>;
	.reg .b32 	%r<160>;
	.reg .b64 	%rd<123>;
	.reg .b64 	%fd<133>;

	ld.param.u64 	%rd4, [_Z11mxm_vanillaPKdiS0_iPdiii_param_0];
	ld.param.u32 	%r77, [_Z11mxm_vanillaPKdiS0_iPdiii_param_1];
	ld.param.u64 	%rd5, [_Z11mxm_vanillaPKdiS0_iPdiii_param_2];
	ld.param.u32 	%r78, [_Z11mxm_vanillaPKdiS0_iPdiii_param_3];
	ld.param.u64 	%rd6, [_Z11mxm_vanillaPKdiS0_iPdiii_param_4];
	ld.param.u32 	%r79, [_Z11mxm_vanillaPKdiS0_iPdiii_param_5];
	ld.param.u32 	%r80, [_Z11mxm_vanillaPKdiS0_iPdiii_param_6];
	ld.param.u32 	%r81, [_Z11mxm_vanillaPKdiS0_iPdiii_param_7];
	cvta.to.global.u64 	%rd1, %rd5;
	cvta.to.global.u64 	%rd2, %rd4;
	cvta.to.global.u64 	%rd3, %rd6;
	mov.u32 	%r82, %ctaid.y;
	mov.u32 	%r83, %ntid.y;
	mov.u32 	%r84, %tid.y;
	mad.lo.s32 	%r1, %r82, %r83, %r84;
	mov.u32 	%r85, %ctaid.x;
	mov.u32 	%r86, %ntid.x;
	mov.u32 	%r87, %tid.x;
	mad.lo.s32 	%r2, %r85, %r86, %r87;
	setp.ge.s32 	%p1, %r1, %r77;
	setp.ge.s32 	%p2, %r2, %r79;
	or.pred  	%p3, %p1, %p2;
	@%p3 bra 	$L__BB1_58;
	and.b32  	%r88, %r81, 1;
	setp.eq.b32 	%p4, %r88, 1;
	selp.b32 	%r89, %r77, 0, %p4;
	mul.lo.s32 	%r3, %r89, %r78;
	shl.b32 	%r90, %r81, 30;
	shr.s32 	%r91, %r90, 31;
	and.b32  	%r92, %r91, %r78;
	mul.lo.s32 	%r4, %r92, %r79;
	shl.b32 	%r93, %r81, 29;
	shr.s32 	%r94, %r93, 31;
	and.b32  	%r95, %r94, %r77;
	mul.lo.s32 	%r5, %r95, %r79;
	shl.b32 	%r96, %r81, 28;
	shr.s32 	%r97, %r96, 31;
	and.b32  	%r98, %r97, %r77;
	mul.lo.s32 	%r99, %r79, %r78;
	mul.lo.s32 	%r6, %r99, %r98;
	setp.lt.s32 	%p5, %r81, 8;
	@%p5 bra 	$L__BB1_32;
	setp.lt.s32 	%p6, %r80, 1;
	@%p6 bra 	$L__BB1_58;
	mul.lo.s32 	%r7, %r78, %r2;
	mul.lo.s32 	%r8, %r77, %r2;
	setp.lt.s32 	%p7, %r78, 1;
	@%p7 bra 	$L__BB1_19;
	and.b32  	%r9, %r78, 7;
	add.s32 	%r10, %r9, -1;
	and.b32  	%r11, %r78, 3;
	and.b32  	%r12, %r78, 2147483640;
	and.b32  	%r13, %r78, 1;
	mov.b32 	%r138, 0;
	mul.wide.s32 	%rd57, %r77, 8;
$L__BB1_5:
	mad.lo.s32 	%r15, %r138, %r6, %r1;
	add.s32 	%r16, %r15, %r8;
	mov.b32 	%r139, 0;
$L__BB1_6:
	setp.lt.u32 	%p16, %r78, 8;
	mad.lo.s32 	%r18, %r139, %r3, %r15;
	mov.f64 	%fd124, 0d0000000000000000;
	mov.b32 	%r142, 0;
	@%p16 bra 	$L__BB1_9;
	mov.f64 	%fd124, 0d0000000000000000;
	mov.b32 	%r140, 0;
$L__BB1_8:
	.pragma "nounroll";
	mad.lo.s32 	%r111, %r140, %r77, %r18;
	mul.wide.s32 	%rd33, %r111, 8;
	add.s64 	%rd34, %rd2, %rd33;
	ld.global.nc.f64 	%fd28, [%rd34];
	add.s32 	%r112, %r140, %r7;
	mul.wide.s32 	%rd35, %r112, 8;
	add.s64 	%rd36, %rd1, %rd35;
	ld.global.nc.f64 	%fd29, [%rd36];
	fma.rn.f64 	%fd30, %fd28, %fd29, %fd124;
	mul.wide.s32 	%rd37, %r77, 8;
	add.s64 	%rd38, %rd34, %rd37;
	ld.global.nc.f64 	%fd31, [%rd38];
	ld.global.nc.f64 	%fd32, [%rd36+8];
	fma.rn.f64 	%fd33, %fd31, %fd32, %fd30;
	add.s64 	%rd39, %rd38, %rd37;
	ld.global.nc.f64 	%fd34, [%rd39];
	ld.global.nc.f64 	%fd35, [%rd36+16];
	fma.rn.f64 	%fd36, %fd34, %fd35, %fd33;
	add.s64 	%rd40, %rd39, %rd37;
	ld.global.nc.f64 	%fd37, [%rd40];
	ld.global.nc.f64 	%fd38, [%rd36+24];
	fma.rn.f64 	%fd39, %fd37, %fd38, %fd36;
	add.s64 	%rd41, %rd40, %rd37;
	ld.global.nc.f64 	%fd40, [%rd41];
	ld.global.nc.f64 	%fd41, [%rd36+32];
	fma.rn.f64 	%fd42, %fd40, %fd41, %fd39;
	add.s64 	%rd42, %rd41, %rd37;
	ld.global.nc.f64 	%fd43, [%rd42];
	ld.global.nc.f64 	%fd44, [%rd36+40];
	fma.rn.f64 	%fd45, %fd43, %fd44, %fd42;
	add.s64 	%rd43, %rd42, %rd37;
	ld.global.nc.f64 	%fd46, [%rd43];
	ld.global.nc.f64 	%fd47, [%rd36+48];
	fma.rn.f64 	%fd48, %fd46, %fd47, %fd45;
	add.s64 	%rd44, %rd43, %rd37;
	ld.global.nc.f64 	%fd49, [%rd44];
	ld.global.nc.f64 	%fd50, [%rd36+56];
	fma.rn.f64 	%fd124, %fd49, %fd50, %fd48;
	add.s32 	%r140, %r140, 8;
	setp.ne.s32 	%p17, %r140, %r12;
	mov.u32 	%r142, %r12;
	@%p17 bra 	$L__BB1_8;
$L__BB1_9:
	setp.eq.s32 	%p18, %r9, 0;
	@%p18 bra 	$L__BB1_17;
	setp.lt.u32 	%p19, %r10, 3;
	@%p19 bra 	$L__BB1_12;
	mad.lo.s32 	%r113, %r142, %r77, %r18;
	mul.wide.s32 	%rd45, %r113, 8;
	add.s64 	%rd46, %rd2, %rd45;
	ld.global.nc.f64 	%fd52, [%rd46];
	add.s32 	%r114, %r142, %r7;
	mul.wide.s32 	%rd47, %r114, 8;
	add.s64 	%rd48, %rd1, %rd47;
	ld.global.nc.f64 	%fd53, [%rd48];
	fma.rn.f64 	%fd54, %fd52, %fd53, %fd124;
	add.s64 	%rd50, %rd46, %rd57;
	ld.global.nc.f64 	%fd55, [%rd50];
	ld.global.nc.f64 	%fd56, [%rd48+8];
	fma.rn.f64 	%fd57, %fd55, %fd56, %fd54;
	add.s64 	%rd51, %rd50, %rd57;
	ld.global.nc.f64 	%fd58, [%rd51];
	ld.global.nc.f64 	%fd59, [%rd48+16];
	fma.rn.f64 	%fd60, %fd58, %fd59, %fd57;
	add.s64 	%rd52, %rd51, %rd57;
	ld.global.nc.f64 	%fd61, [%rd52];
	ld.global.nc.f64 	%fd62, [%rd48+24];
	fma.rn.f64 	%fd124, %fd61, %fd62, %fd60;
	add.s32 	%r142, %r142, 4;
$L__BB1_12:
	setp.eq.s32 	%p20, %r11, 0;
	@%p20 bra 	$L__BB1_17;
	setp.eq.s32 	%p21, %r11, 1;
	@%p21 bra 	$L__BB1_15;
	mad.lo.s32 	%r115, %r142, %r77, %r18;
	mul.wide.s32 	%rd53, %r115, 8;
	add.s64 	%rd54, %rd2, %rd53;
	ld.global.nc.f64 	%fd64, [%rd54];
	add.s32 	%r116, %r142, %r7;
	mul.wide.s32 	%rd55, %r116, 8;
	add.s64 	%rd56, %rd1, %rd55;
	ld.global.nc.f64 	%fd65, [%rd56];
	fma.rn.f64 	%fd66, %fd64, %fd65, %fd124;
	add.s64 	%rd58, %rd54, %rd57;
	ld.global.nc.f64 	%fd67, [%rd58];
	ld.global.nc.f64 	%fd68, [%rd56+8];
	fma.rn.f64 	%fd124, %fd67, %fd68, %fd66;
	add.s32 	%r142, %r142, 2;
$L__BB1_15:
	setp.eq.s32 	%p22, %r13, 0;
	@%p22 bra 	$L__BB1_17;
	mad.lo.s32 	%r117, %r142, %r77, %r18;
	mul.wide.s32 	%rd59, %r117, 8;
	add.s64 	%rd60, %rd2, %rd59;
	ld.global.nc.f64 	%fd69, [%rd60];
	add.s32 	%r118, %r142, %r7;
	mul.wide.s32 	%rd61, %r118, 8;
	add.s64 	%rd62, %rd1, %rd61;
	ld.global.nc.f64 	%fd70, [%rd62];
	fma.rn.f64 	%fd124, %fd69, %fd70, %fd124;
$L__BB1_17:
	mad.lo.s32 	%r119, %r139, %r5, %r16;
	mul.wide.s32 	%rd63, %r119, 8;
	add.s64 	%rd64, %rd3, %rd63;
	st.global.f64 	[%rd64], %fd124;
	add.s32 	%r139, %r139, 1;
	setp.ne.s32 	%p23, %r139, %r77;
	@%p23 bra 	$L__BB1_6;
	add.s32 	%r138, %r138, 1;
	setp.eq.s32 	%p24, %r138, %r80;
	@%p24 bra 	$L__BB1_58;
	bra.uni 	$L__BB1_5;
$L__BB1_19:
	add.s32 	%r28, %r77, -1;
	and.b32  	%r29, %r77, 7;
	add.s32 	%r30, %r29, -1;
	and.b32  	%r31, %r77, 3;
	and.b32  	%r32, %r77, 2147483640;
	and.b32  	%r33, %r77, 1;
	add.s32 	%r34, %r8, %r1;
	mov.b32 	%r144, 0;
	mul.wide.s32 	%rd28, %r5, 8;
$L__BB1_20:
	setp.lt.u32 	%p8, %r28, 7;
	mad.lo.s32 	%r36, %r144, %r6, %r34;
	mov.b32 	%r147, 0;
	@%p8 bra 	$L__BB1_23;
	mov.b32 	%r145, 0;
$L__BB1_22:
	.pragma "nounroll";
	mad.lo.s32 	%r103, %r145, %r5, %r36;
	mul.wide.s32 	%rd7, %r103, 8;
	add.s64 	%rd8, %rd3, %rd7;
	mov.b64 	%rd9, 0;
	st.global.u64 	[%rd8], %rd9;
	add.s64 	%rd11, %rd8, %rd28;
	st.global.u64 	[%rd11], %rd9;
	add.s64 	%rd12, %rd11, %rd28;
	st.global.u64 	[%rd12], %rd9;
	add.s64 	%rd13, %rd12, %rd28;
	st.global.u64 	[%rd13], %rd9;
	add.s64 	%rd14, %rd13, %rd28;
	st.global.u64 	[%rd14], %rd9;
	add.s64 	%rd15, %rd14, %rd28;
	st.global.u64 	[%rd15], %rd9;
	add.s64 	%rd16, %rd15, %rd28;
	st.global.u64 	[%rd16], %rd9;
	add.s64 	%rd17, %rd16, %rd28;
	st.global.u64 	[%rd17], %rd9;
	add.s32 	%r145, %r145, 8;
	setp.ne.s32 	%p9, %r145, %r32;
	mov.u32 	%r147, %r32;
	@%p9 bra 	$L__BB1_22;
$L__BB1_23:
	setp.eq.s32 	%p10, %r29, 0;
	@%p10 bra 	$L__BB1_31;
	setp.lt.u32 	%p11, %r30, 3;
	@%p11 bra 	$L__BB1_26;
	mad.lo.s32 	%r104, %r147, %r5, %r36;
	mul.wide.s32 	%rd18, %r104, 8;
	add.s64 	%rd19, %rd3, %rd18;
	mov.b64 	%rd20, 0;
	st.global.u64 	[%rd19], %rd20;
	add.s64 	%rd22, %rd19, %rd28;
	st.global.u64 	[%rd22], %rd20;
	add.s64 	%rd23, %rd22, %rd28;
	st.global.u64 	[%rd23], %rd20;
	add.s64 	%rd24, %rd23, %rd28;
	st.global.u64 	[%rd24], %rd20;
	add.s32 	%r147, %r147, 4;
$L__BB1_26:
	setp.eq.s32 	%p12, %r31, 0;
	@%p12 bra 	$L__BB1_31;
	setp.eq.s32 	%p13, %r31, 1;
	@%p13 bra 	$L__BB1_29;
	mad.lo.s32 	%r105, %r147, %r5, %r36;
	mul.wide.s32 	%rd25, %r105, 8;
	add.s64 	%rd26, %rd3, %rd25;
	mov.b64 	%rd27, 0;
	st.global.u64 	[%rd26], %rd27;
	add.s64 	%rd29, %rd26, %rd28;
	st.global.u64 	[%rd29], %rd27;
	add.s32 	%r147, %r147, 2;
$L__BB1_29:
	setp.eq.s32 	%p14, %r33, 0;
	@%p14 bra 	$L__BB1_31;
	mad.lo.s32 	%r106, %r147, %r5, %r36;
	mul.wide.s32 	%rd30, %r106, 8;
	add.s64 	%rd31, %rd3, %rd30;
	mov.b64 	%rd32, 0;
	st.global.u64 	[%rd31], %rd32;
$L__BB1_31:
	add.s32 	%r144, %r144, 1;
	setp.eq.s32 	%p15, %r144, %r80;
	@%p15 bra 	$L__BB1_58;
	bra.uni 	$L__BB1_20;
$L__BB1_32:
	setp.lt.s32 	%p25, %r80, 1;
	@%p25 bra 	$L__BB1_58;
	setp.lt.s32 	%p26, %r78, 1;
	mad.lo.s32 	%r45, %r77, %r2, %r1;
	@%p26 bra 	$L__BB1_47;
	and.b32  	%r46, %r78, 7;
	and.b32  	%r47, %r78, 2147483640;
	and.b32  	%r48, %r78, 1;
	neg.s32 	%r49, %r47;
	shl.b32 	%r50, %r77, 3;
	mul.lo.s32 	%r51, %r78, %r2;
	mov.b32 	%r149, 0;
	mul.wide.s32 	%rd115, %r77, 8;
$L__BB1_35:
	setp.lt.u32 	%p35, %r78, 8;
	mad.lo.s32 	%r53, %r149, %r3, %r1;
	mad.lo.s32 	%r54, %r4, %r149, %r51;
	mov.f64 	%fd132, 0d0000000000000000;
	mov.b32 	%r154, 0;
	@%p35 bra 	$L__BB1_38;
	mov.f64 	%fd132, 0d0000000000000000;
	mov.u32 	%r150, %r54;
	mov.u32 	%r151, %r53;
	mov.u32 	%r152, %r49;
$L__BB1_37:
	.pragma "nounroll";
	mul.wide.s32 	%rd91, %r150, 8;
	add.s64 	%rd92, %rd1, %rd91;
	mul.wide.s32 	%rd93, %r151, 8;
	add.s64 	%rd94, %rd2, %rd93;
	ld.global.nc.f64 	%fd74, [%rd94];
	ld.global.nc.f64 	%fd75, [%rd92];
	fma.rn.f64 	%fd76, %fd74, %fd75, %fd132;
	mul.wide.s32 	%rd95, %r77, 8;
	add.s64 	%rd96, %rd94, %rd95;
	ld.global.nc.f64 	%fd77, [%rd96];
	ld.global.nc.f64 	%fd78, [%rd92+8];
	fma.rn.f64 	%fd79, %fd77, %fd78, %fd76;
	add.s64 	%rd97, %rd96, %rd95;
	ld.global.nc.f64 	%fd80, [%rd97];
	ld.global.nc.f64 	%fd81, [%rd92+16];
	fma.rn.f64 	%fd82, %fd80, %fd81, %fd79;
	add.s64 	%rd98, %rd97, %rd95;
	ld.global.nc.f64 	%fd83, [%rd98];
	ld.global.nc.f64 	%fd84, [%rd92+24];
	fma.rn.f64 	%fd85, %fd83, %fd84, %fd82;
	add.s64 	%rd99, %rd98, %rd95;
	ld.global.nc.f64 	%fd86, [%rd99];
	ld.global.nc.f64 	%fd87, [%rd92+32];
	fma.rn.f64 	%fd88, %fd86, %fd87, %fd85;
	add.s64 	%rd100, %rd99, %rd95;
	ld.global.nc.f64 	%fd89, [%rd100];
	ld.global.nc.f64 	%fd90, [%rd92+40];
	fma.rn.f64 	%fd91, %fd89, %fd90, %fd88;
	add.s64 	%rd101, %rd100, %rd95;
	ld.global.nc.f64 	%fd92, [%rd101];
	ld.global.nc.f64 	%fd93, [%rd92+48];
	fma.rn.f64 	%fd94, %fd92, %fd93, %fd91;
	add.s64 	%rd102, %rd101, %rd95;
	ld.global.nc.f64 	%fd95, [%rd102];
	ld.global.nc.f64 	%fd96, [%rd92+56];
	fma.rn.f64 	%fd132, %fd95, %fd96, %fd94;
	add.s32 	%r152, %r152, 8;
	add.s32 	%r151, %r151, %r50;
	add.s32 	%r150, %r150, 8;
	setp.ne.s32 	%p36, %r152, 0;
	mov.u32 	%r154, %r47;
	@%p36 bra 	$L__BB1_37;
$L__BB1_38:
	setp.eq.s32 	%p37, %r46, 0;
	@%p37 bra 	$L__BB1_46;
	add.s32 	%r129, %r46, -1;
	setp.lt.u32 	%p38, %r129, 3;
	@%p38 bra 	$L__BB1_41;
	mad.lo.s32 	%r130, %r154, %r77, %r53;
	mul.wide.s32 	%rd103, %r130, 8;
	add.s64 	%rd104, %rd2, %rd103;
	ld.global.nc.f64 	%fd98, [%rd104];
	add.s32 	%r131, %r54, %r154;
	mul.wide.s32 	%rd105, %r131, 8;
	add.s64 	%rd106, %rd1, %rd105;
	ld.global.nc.f64 	%fd99, [%rd106];
	fma.rn.f64 	%fd100, %fd98, %fd99, %fd132;
	add.s64 	%rd108, %rd104, %rd115;
	ld.global.nc.f64 	%fd101, [%rd108];
	ld.global.nc.f64 	%fd102, [%rd106+8];
	fma.rn.f64 	%fd103, %fd101, %fd102, %fd100;
	add.s64 	%rd109, %rd108, %rd115;
	ld.global.nc.f64 	%fd104, [%rd109];
	ld.global.nc.f64 	%fd105, [%rd106+16];
	fma.rn.f64 	%fd106, %fd104, %fd105, %fd103;
	add.s64 	%rd110, %rd109, %rd115;
	ld.global.nc.f64 	%fd107, [%rd110];
	ld.global.nc.f64 	%fd108, [%rd106+24];
	fma.rn.f64 	%fd132, %fd107, %fd108, %fd106;
	add.s32 	%r154, %r154, 4;
$L__BB1_41:
	and.b32  	%r132, %r78, 3;
	setp.eq.s32 	%p39, %r132, 0;
	@%p39 bra 	$L__BB1_46;
	setp.eq.s32 	%p40, %r132, 1;
	@%p40 bra 	$L__BB1_44;
	mad.lo.s32 	%r133, %r154, %r77, %r53;
	mul.wide.s32 	%rd111, %r133, 8;
	add.s64 	%rd112, %rd2, %rd111;
	ld.global.nc.f64 	%fd110, [%rd112];
	add.s32 	%r134, %r54, %r154;
	mul.wide.s32 	%rd113, %r134, 8;
	add.s64 	%rd114, %rd1, %rd113;
	ld.global.nc.f64 	%fd111, [%rd114];
	fma.rn.f64 	%fd112, %fd110, %fd111, %fd132;
	add.s64 	%rd116, %rd112, %rd115;
	ld.global.nc.f64 	%fd113, [%rd116];
	ld.global.nc.f64 	%fd114, [%rd114+8];
	fma.rn.f64 	%fd132, %fd113, %fd114, %fd112;
	add.s32 	%r154, %r154, 2;
$L__BB1_44:
	setp.eq.s32 	%p41, %r48, 0;
	@%p41 bra 	$L__BB1_46;
	mad.lo.s32 	%r135, %r154, %r77, %r53;
	mul.wide.s32 	%rd117, %r135, 8;
	add.s64 	%rd118, %rd2, %rd117;
	ld.global.nc.f64 	%fd115, [%rd118];
	add.s32 	%r136, %r54, %r154;
	mul.wide.s32 	%rd119, %r136, 8;
	add.s64 	%rd120, %rd1, %rd119;
	ld.global.nc.f64 	%fd116, [%rd120];
	fma.rn.f64 	%fd132, %fd115, %fd116, %fd132;
$L__BB1_46:
	mad.lo.s32 	%r137, %r149, %r5, %r45;
	mul.wide.s32 	%rd121, %r137, 8;
	add.s64 	%rd122, %rd3, %rd121;
	st.global.f64 	[%rd122], %fd132;
	add.s32 	%r149, %r149, 1;
	setp.eq.s32 	%p42, %r149, %r80;
	@%p42 bra 	$L__BB1_58;
	bra.uni 	$L__BB1_35;
$L__BB1_47:
	and.b32  	%r67, %r80, 7;
	setp.lt.u32 	%p27, %r80, 8;
	mov.b32 	%r158, 0;
	@%p27 bra 	$L__BB1_50;
	and.b32  	%r158, %r80, 2147483640;
	mov.b32 	%r156, 0;
	mul.wide.s32 	%rd68, %r5, 8;
$L__BB1_49:
	.pragma "nounroll";
	mad.lo.s32 	%r122, %r156, %r5, %r45;
	mul.wide.s32 	%rd65, %r122, 8;
	add.s64 	%rd66, %rd3, %rd65;
	mov.b64 	%rd67, 0;
	st.global.u64 	[%rd66], %rd67;
	add.s64 	%rd69, %rd66, %rd68;
	st.global.u64 	[%rd69], %rd67;
	add.s64 	%rd70, %rd69, %rd68;
	st.global.u64 	[%rd70], %rd67;
	add.s64 	%rd71, %rd70, %rd68;
	st.global.u64 	[%rd71], %rd67;
	add.s64 	%rd72, %rd71, %rd68;
	st.global.u64 	[%rd72], %rd67;
	add.s64 	%rd73, %rd72, %rd68;
	st.global.u64 	[%rd73], %rd67;
	add.s64 	%rd74, %rd73, %rd68;
	st.global.u64 	[%rd74], %rd67;
	add.s64 	%rd75, %rd74, %rd68;
	st.global.u64 	[%rd75], %rd67;
	add.s32 	%r156, %r156, 8;
	setp.ne.s32 	%p28, %r156, %r158;
	@%p28 bra 	$L__BB1_49;
$L__BB1_50:
	setp.eq.s32 	%p29, %r67, 0;
	@%p29 bra 	$L__BB1_58;
	and.b32  	%r72, %r80, 3;
	setp.lt.u32 	%p30, %r67, 4;
	@%p30 bra 	$L__BB1_53;
	mad.lo.s32 	%r123, %r158, %r5, %r45;
	mul.wide.s32 	%rd76, %r123, 8;
	add.s64 	%rd77, %rd3, %rd76;
	mov.b64 	%rd78, 0;
	st.global.u64 	[%rd77], %rd78;
	mul.wide.s32 	%rd79, %r5, 8;
	add.s64 	%rd80, %rd77, %rd79;
	st.global.u64 	[%rd80], %rd78;
	add.s64 	%rd81, %rd80, %rd79;
	st.global.u64 	[%rd81], %rd78;
	add.s64 	%rd82, %rd81, %rd79;
	st.global.u64 	[%rd82], %rd78;
	add.s32 	%r158, %r158, 4;
$L__BB1_53:
	setp.eq.s32 	%p31, %r72, 0;
	@%p31 bra 	$L__BB1_58;
	setp.eq.s32 	%p32, %r72, 1;
	@%p32 bra 	$L__BB1_56;
	mad.lo.s32 	%r124, %r158, %r5, %r45;
	mul.wide.s32 	%rd83, %r124, 8;
	add.s64 	%rd84, %rd3, %rd83;
	mov.b64 	%rd85, 0;
	st.global.u64 	[%rd84], %rd85;
	mul.wide.s32 	%rd86, %r5, 8;
	add.s64 	%rd87, %rd84, %rd86;
	st.global.u64 	[%rd87], %rd85;
	add.s32 	%r158, %r158, 2;
$L__BB1_56:
	and.b32  	%r125, %r80, 1;
	setp.eq.b32 	%p33, %r125, 1;
	not.pred 	%p34, %p33;
	@%p34 bra 	$L__BB1_58;
	mad.lo.s32 	%r126, %r158, %r5, %r45;
	mul.wide.s32 	%rd88, %r126, 8;
	add.s64 	%rd89, %rd3, %rd88;
	mov.b64 	%rd90, 0;
	st.global.u64 	[%rd89], %rd90;
$L__BB1_58:
	ret;

}
	// .globl	_Z8mxmr_anyPKdiS0_iPdi
.visible .entry _Z8mxmr_anyPKdiS0_iPdi(
	.param .u64 .ptr .align 1 _Z8mxmr_anyPKdiS0_iPdi_param_0,
	.param .u32 _Z8mxmr_anyPKdiS0_iPdi_param_1,
	.param .u64 .ptr .align 1 _Z8mxmr_anyPKdiS0_iPdi_param_2,
	.param .u32 _Z8mxmr_anyPKdiS0_iPdi_param_3,
	.param .u64 .ptr .align 1 _Z8mxmr_anyPKdiS0_iPdi_param_4,
	.param .u32 _Z8mxmr_anyPKdiS0_iPdi_param_5
)
{
	.reg .pred 	%p<10>;
	.reg .b32 	%r<92>;
	.reg .b64 	%rd<70>;
	.reg .b64 	%fd<68>;

	ld.param.u64 	%rd4, [_Z8mxmr_anyPKdiS0_iPdi_param_0];
	ld.param.u32 	%r42, [_Z8mxmr_anyPKdiS0_iPdi_param_1];
	ld.param.u64 	%rd5, [_Z8mxmr_anyPKdiS0_iPdi_param_2];
	ld.param.u32 	%r43, [_Z8mxmr_anyPKdiS0_iPdi_param_3];
	ld.param.u32 	%r44, [_Z8mxmr_anyPKdiS0_iPdi_param_5];
	cvta.to.global.u64 	%rd1, %rd5;
	cvta.to.global.u64 	%rd2, %rd4;
	mov.u32 	%r45, %tid.z;
	mov.u32 	%r46, %ntid.y;
	mov.u32 	%r47, %tid.y;
	mad.lo.s32 	%r1, %r45, %r46, %r47;
	setp.lt.s32 	%p1, %r43, 1;
	mov.f64 	%fd67, 0d0000000000000000;
	@%p1 bra 	$L__BB2_12;
	mov.u32 	%r2, %tid.x;
	mov.u32 	%r49, %ctaid.x;
	mad.lo.s32 	%r50, %r44, %r49, %r1;
	mul.lo.s32 	%r3, %r50, %r43;
	and.b32  	%r4, %r43, 7;
	setp.lt.u32 	%p2, %r43, 8;
	mov.f64 	%fd67, 0d0000000000000000;
	mov.b32 	%r90, 0;
	@%p2 bra 	$L__BB2_4;
	and.b32  	%r90, %r43, 2147483640;
	neg.s32 	%r88, %r90;
	add.s32 	%r87, %r3, 3;
	add.s32 	%r86, %r2, %r42;
	shl.b32 	%r9, %r42, 3;
	shl.b32 	%r51, %r42, 1;
	add.s32 	%r85, %r2, %r51;
	mad.lo.s32 	%r84, %r42, 3, %r2;
	shl.b32 	%r52, %r42, 2;
	add.s32 	%r83, %r2, %r52;
	mad.lo.s32 	%r82, %r42, 5, %r2;
	mad.lo.s32 	%r81, %r42, 6, %r2;
	mad.lo.s32 	%r80, %r42, 7, %r2;
	mov.f64 	%fd67, 0d0000000000000000;
	mov.u32 	%r79, %r2;
$L__BB2_3:
	.pragma "nounroll";
	mul.wide.u32 	%rd6, %r79, 8;
	add.s64 	%rd7, %rd2, %rd6;
	ld.global.nc.f64 	%fd17, [%rd7];
	add.s32 	%r53, %r87, -3;
	mul.wide.u32 	%rd8, %r53, 8;
	add.s64 	%rd9, %rd1, %rd8;
	ld.global.nc.f64 	%fd18, [%rd9];
	fma.rn.f64 	%fd19, %fd17, %fd18, %fd67;
	mul.wide.u32 	%rd10, %r86, 8;
	add.s64 	%rd11, %rd2, %rd10;
	ld.global.nc.f64 	%fd20, [%rd11];
	add.s32 	%r54, %r87, -2;
	mul.wide.u32 	%rd12, %r54, 8;
	add.s64 	%rd13, %rd1, %rd12;
	ld.global.nc.f64 	%fd21, [%rd13];
	fma.rn.f64 	%fd22, %fd20, %fd21, %fd19;
	mul.wide.u32 	%rd14, %r85, 8;
	add.s64 	%rd15, %rd2, %rd14;
	ld.global.nc.f64 	%fd23, [%rd15];
	add.s32 	%r55, %r87, -1;
	mul.wide.u32 	%rd16, %r55, 8;
	add.s64 	%rd17, %rd1, %rd16;
	ld.global.nc.f64 	%fd24, [%rd17];
	fma.rn.f64 	%fd25, %fd23, %fd24, %fd22;
	mul.wide.u32 	%rd18, %r84, 8;
	add.s64 	%rd19, %rd2, %rd18;
	ld.global.nc.f64 	%fd26, [%rd19];
	add.s32 	%r56, %r87, 4;
	mul.wide.u32 	%rd20, %r87, 8;
	add.s64 	%rd21, %rd1, %rd20;
	ld.global.nc.f64 	%fd27, [%rd21];
	fma.rn.f64 	%fd28, %fd26, %fd27, %fd25;
	mul.wide.u32 	%rd22, %r83, 8;
	add.s64 	%rd23, %rd2, %rd22;
	ld.global.nc.f64 	%fd29, [%rd23];
	add.s32 	%r57, %r87, 1;
	mul.wide.u32 	%rd24, %r57, 8;
	add.s64 	%rd25, %rd1, %rd24;
	ld.global.nc.f64 	%fd30, [%rd25];
	fma.rn.f64 	%fd31, %fd29, %fd30, %fd28;
	mul.wide.u32 	%rd26, %r82, 8;
	add.s64 	%rd27, %rd2, %rd26;
	ld.global.nc.f64 	%fd32, [%rd27];
	add.s32 	%r58, %r87, 2;
	mul.wide.u32 	%rd28, %r58, 8;
	add.s64 	%rd29, %rd1, %rd28;
	ld.global.nc.f64 	%fd33, [%rd29];
	fma.rn.f64 	%fd34, %fd32, %fd33, %fd31;
	mul.wide.u32 	%rd30, %r81, 8;
	add.s64 	%rd31, %rd2, %rd30;
	ld.global.nc.f64 	%fd35, [%rd31];
	add.s32 	%r59, %r87, 3;
	mul.wide.u32 	%rd32, %r59, 8;
	add.s64 	%rd33, %rd1, %rd32;
	ld.global.nc.f64 	%fd36, [%rd33];
	fma.rn.f64 	%fd37, %fd35, %fd36, %fd34;
	mul.wide.u32 	%rd34, %r80, 8;
	add.s64 	%rd35, %rd2, %rd34;
	ld.global.nc.f64 	%fd38, [%rd35];
	mul.wide.u32 	%rd36, %r56, 8;
	add.s64 	%rd37, %rd1, %rd36;
	ld.global.nc.f64 	%fd39, [%rd37];
	fma.rn.f64 	%fd67, %fd38, %fd39, %fd37;
	add.s32 	%r88, %r88, 8;
	add.s32 	%r87, %r87, 8;
	add.s32 	%r86, %r86, %r9;
	add.s32 	%r85, %r85, %r9;
	add.s32 	%r84, %r84, %r9;
	add.s32 	%r83, %r83, %r9;
	add.s32 	%r82, %r82, %r9;
	add.s32 	%r81, %r81, %r9;
	add.s32 	%r80, %r80, %r9;
	add.s32 	%r79, %r79, %r9;
	setp.ne.s32 	%p3, %r88, 0;
	@%p3 bra 	$L__BB2_3;
$L__BB2_4:
	setp.eq.s32 	%p4, %r4, 0;
	@%p4 bra 	$L__BB2_12;
	and.b32  	%r37, %r43, 3;
	setp.lt.u32 	%p5, %r4, 4;
	@%p5 bra 	$L__BB2_7;
	mad.lo.s32 	%r60, %r90, %r42, %r2;
	mul.wide.u32 	%rd38, %r60, 8;
	add.s64 	%rd39, %rd2, %rd38;
	ld.global.nc.f64 	%fd41, [%rd39];
	add.s32 	%r61, %r90, %r3;
	mul.wide.u32 	%rd40, %r61, 8;
	add.s64 	%rd41, %rd1, %rd40;
	ld.global.nc.f64 	%fd42, [%rd41];
	fma.rn.f64 	%fd43, %fd41, %fd42, %fd67;
	add.s32 	%r62, %r60, %r42;
	mul.wide.u32 	%rd42, %r62, 8;
	add.s64 	%rd43, %rd2, %rd42;
	ld.global.nc.f64 	%fd44, [%rd43];
	add.s32 	%r63, %r61, 1;
	mul.wide.u32 	%rd44, %r63, 8;
	add.s64 	%rd45, %rd1, %rd44;
	ld.global.nc.f64 	%fd45, [%rd45];
	fma.rn.f64 	%fd46, %fd44, %fd45, %fd43;
	add.s32 	%r64, %r62, %r42;
	mul.wide.u32 	%rd46, %r64, 8;
	add.s64 	%rd47, %rd2, %rd46;
	ld.global.nc.f64 	%fd47, [%rd47];
	add.s32 	%r65, %r61, 2;
	mul.wide.u32 	%rd48, %r65, 8;
	add.s64 	%rd49, %rd1, %rd48;
	ld.global.nc.f64 	%fd48, [%rd49];
	fma.rn.f64 	%fd49, %fd47, %fd48, %fd46;
	add.s32 	%r66, %r64, %r42;
	mul.wide.u32 	%rd50, %r66, 8;
	add.s64 	%rd51, %rd2, %rd50;
	ld.global.nc.f64 	%fd50, [%rd51];
	add.s32 	%r67, %r61, 3;
	mul.wide.u32 	%rd52, %r67, 8;
	add.s64 	%rd53, %rd1, %rd52;
	ld.global.nc.f64 	%fd51, [%rd53];
	fma.rn.f64 	%fd67, %fd50, %fd51, %fd49;
	add.s32 	%r90, %r90, 4;
$L__BB2_7:
	setp.eq.s32 	%p6, %r37, 0;
	@%p6 bra 	$L__BB2_12;
	setp.eq.s32 	%p7, %r37, 1;
	@%p7 bra 	$L__BB2_10;
	mad.lo.s32 	%r68, %r90, %r42, %r2;
	mul.wide.u32 	%rd54, %r68, 8;
	add.s64 	%rd55, %rd2, %rd54;
	ld.global.nc.f64 	%fd53, [%rd55];
	add.s32 	%r69, %r90, %r3;
	mul.wide.u32 	%rd56, %r69, 8;
	add.s64 	%rd57, %rd1, %rd56;
	ld.global.nc.f64 	%fd54, [%rd57];
	fma.rn.f64 	%fd55, %fd53, %fd54, %fd67;
	add.s32 	%r70, %r68, %r42;
	mul.wide.u32 	%rd58, %r70, 8;
	add.s64 	%rd59, %rd2, %rd58;
	ld.global.nc.f64 	%fd56, [%rd59];
	add.s32 	%r71, %r69, 1;
	mul.wide.u32 	%rd60, %r71, 8;
	add.s64 	%rd61, %rd1, %rd60;
	ld.global.nc.f64 	%fd57, [%rd61];
	fma.rn.f64 	%fd67, %fd56, %fd57, %fd55;
	add.s32 	%r90, %r90, 2;
$L__BB2_10:
	and.b32  	%r72, %r43, 1;
	setp.eq.b32 	%p8, %r72, 1;
	not.pred 	%p9, %p8;
	@%p9 bra 	$L__BB2_12;
	mad.lo.s32 	%r73, %r90, %r42, %r2;
	mul.wide.u32 	%rd62, %r73, 8;
	add.s64 	%rd63, %rd2, %rd62;
	ld.global.nc.f64 	%fd58, [%rd63];
	add.s32 	%r74, %r90, %r3;
	mul.wide.u32 	%rd64, %r74, 8;
	add.s64 	%rd65, %rd1, %rd64;
	ld.global.nc.f64 	%fd59, [%rd65];
	fma.rn.f64 	%fd67, %fd58, %fd59, %fd67;
$L__BB2_12:
	ld.param.u64 	%rd69, [_Z8mxmr_anyPKdiS0_iPdi_param_4];
	cvta.to.global.u64 	%rd66, %rd69;
	mov.u32 	%r75, %ctaid.x;
	mov.u32 	%r76, %tid.x;
	mad.lo.s32 	%r77, %r44, %r75, %r1;
	mad.lo.s32 	%r78, %r77, %r42, %r76;
	mul.wide.u32 	%rd67, %r78, 8;
	add.s64 	%rd68, %rd66, %rd67;
	st.global.f64 	[%rd68], %fd67;
	ret;

}
	// .globl	_Z5mxmr8PKdS0_Pd
.visible .entry _Z5mxmr8PKdS0_Pd(
	.param .u64 .ptr .align 1 _Z5mxmr8PKdS0_Pd_param_0,
	.param .u64 .ptr .align 1 _Z5mxmr8PKdS0_Pd_param_1,
	.param .u64 .ptr .align 1 _Z5mxmr8PKdS0_Pd_param_2
)
{
	.reg .b32 	%r<23>;
	.reg .b64 	%rd<12>;
	.reg .b64 	%fd<27>;
	// demoted variable
	.shared .align 8 .b8 _ZZ5mxmr8PKdS0_PdE2as[512];
	// demoted variable
	.shared .align 8 .b8 _ZZ5mxmr8PKdS0_PdE2bs[4096];
	ld.param.u64 	%rd1, [_Z5mxmr8PKdS0_Pd_param_0];
	ld.param.u64 	%rd2, [_Z5mxmr8PKdS0_Pd_param_1];
	ld.param.u64 	%rd3, [_Z5mxmr8PKdS0_Pd_param_2];
	cvta.to.global.u64 	%rd4, %rd2;
	cvta.to.global.u64 	%rd5, %rd1;
	mov.u32 	%r1, %tid.z;
	mov.u32 	%r2, %tid.y;
	shl.b32 	%r3, %r2, 3;
	mov.u32 	%r4, %tid.x;
	add.s32 	%r5, %r3, %r4;
	mul.wide.u32 	%rd6, %r5, 8;
	add.s64 	%rd7, %rd5, %rd6;
	ld.global.nc.f64 	%fd1, [%rd7];
	shl.b32 	%r6, %r5, 3;
	mov.u32 	%r7, _ZZ5mxmr8PKdS0_PdE2as;
	add.s32 	%r8, %r7, %r6;
	st.shared.f64 	[%r8], %fd1;
	mov.u32 	%r9, %ctaid.x;
	shl.b32 	%r10, %r9, 9;
	shl.b32 	%r11, %r1, 6;
	add.s32 	%r12, %r11, %r3;
	add.s32 	%r13, %r10, %r4;
	add.s32 	%r14, %r13, %r12;
	mul.wide.u32 	%rd8, %r14, 8;
	add.s64 	%rd9, %rd4, %rd8;
	ld.global.nc.f64 	%fd2, [%rd9];
	add.s32 	%r15, %r12, %r4;
	shl.b32 	%r16, %r15, 3;
	mov.u32 	%r17, _ZZ5mxmr8PKdS0_PdE2bs;
	add.s32 	%r18, %r17, %r16;
	st.shared.f64 	[%r18], %fd2;
	bar.sync 	0;
	shl.b32 	%r19, %r4, 3;
	add.s32 	%r20, %r7, %r19;
	ld.shared.f64 	%fd3, [%r20];
	shl.b32 	%r21, %r12, 3;
	add.s32 	%r22, %r17, %r21;
	ld.shared.f64 	%fd4, [%r22];
	fma.rn.f64 	%fd5, %fd3, %fd4, 0d0000000000000000;
	ld.shared.f64 	%fd6, [%r20+64];
	ld.shared.f64 	%fd7, [%r22+8];
	fma.rn.f64 	%fd8, %fd6, %fd7, %fd5;
	ld.shared.f64 	%fd9, [%r20+128];
	ld.shared.f64 	%fd10, [%r22+16];
	fma.rn.f64 	%fd11, %fd9, %fd10, %fd8;
	ld.shared.f64 	%fd12, [%r20+192];
	ld.shared.f64 	%fd13, [%r22+24];
	fma.rn.f64 	%fd14, %fd12, %fd13, %fd11;
	ld.shared.f64 	%fd15, [%r20+256];
	ld.shared.f64 	%fd16, [%r22+32];
	fma.rn.f64 	%fd17, %fd15, %fd16, %fd14;
	ld.shared.f64 	%fd18, [%r20+320];
	ld.shared.f64 	%fd19, [%r22+40];
	fma.rn.f64 	%fd20, %fd18, %fd19, %fd17;
	ld.shared.f64 	%fd21, [%r20+384];
	ld.shared.f64 	%fd22, [%r22+48];
	fma.rn.f64 	%fd23, %fd21, %fd22, %fd20;
	ld.shared.f64 	%fd24, [%r20+448];
	ld.shared.f64 	%fd25, [%r22+56];
	fma.rn.f64 	%fd26, %fd24, %fd25, %fd23;
	cvta.to.global.u64 	%rd10, %rd3;
	add.s64 	%rd11, %rd10, %rd8;
	st.global.f64 	[%rd11], %fd26;
	ret;

}
	// .globl	_Z8mxms_anyPKdiS0_iPdi
.visible .entry _Z8mxms_anyPKdiS0_iPdi(
	.param .u64 .ptr .align 1 _Z8mxms_anyPKdiS0_iPdi_param_0,
	.param .u32 _Z8mxms_anyPKdiS0_iPdi_param_1,
	.param .u64 .ptr .align 1 _Z8mxms_anyPKdiS0_iPdi_param_2,
	.param .u32 _Z8mxms_anyPKdiS0_iPdi_param_3,
	.param .u64 .ptr .align 1 _Z8mxms_anyPKdiS0_iPdi_param_4,
	.param .u32 _Z8mxms_anyPKdiS0_iPdi_param_5
)
{
	.reg .pred 	%p<10>;
	.reg .b32 	%r<105>;
	.reg .b64 	%rd<70>;
	.reg .b64 	%fd<68>;

	ld.param.u64 	%rd4, [_Z8mxms_anyPKdiS0_iPdi_param_0];
	ld.param.u32 	%r45, [_Z8mxms_anyPKdiS0_iPdi_param_1];
	ld.param.u64 	%rd5, [_Z8mxms_anyPKdiS0_iPdi_param_2];
	ld.param.u32 	%r46, [_Z8mxms_anyPKdiS0_iPdi_param_3];
	ld.param.u32 	%r47, [_Z8mxms_anyPKdiS0_iPdi_param_5];
	cvta.to.global.u64 	%rd1, %rd5;
	cvta.to.global.u64 	%rd2, %rd4;
	mov.u32 	%r1, %tid.z;
	mov.u32 	%r2, %tid.y;
	setp.lt.s32 	%p1, %r46, 1;
	mov.f64 	%fd67, 0d0000000000000000;
	@%p1 bra 	$L__BB4_12;
	mov.u32 	%r49, %ctaid.x;
	mov.u32 	%r3, %tid.x;
	mad.lo.s32 	%r4, %r47, %r49, %r1;
	mul.lo.s32 	%r5, %r4, %r46;
	mul.lo.s32 	%r6, %r46, %r2;
	and.b32  	%r7, %r46, 7;
	setp.lt.u32 	%p2, %r46, 8;
	mov.f64 	%fd67, 0d0000000000000000;
	mov.b32 	%r103, 0;
	@%p2 bra 	$L__BB4_4;
	and.b32  	%r50, %r46, 2147483640;
	neg.s32 	%r101, %r50;
	add.s32 	%r100, %r6, 3;
	mad.lo.s32 	%r51, %r45, %r5, %r45;
	add.s32 	%r99, %r3, %r51;
	add.s32 	%r52, %r5, 2;
	mad.lo.s32 	%r98, %r45, %r52, %r3;
	add.s32 	%r53, %r5, 3;
	mad.lo.s32 	%r97, %r45, %r53, %r3;
	add.s32 	%r54, %r5, 4;
	mad.lo.s32 	%r96, %r45, %r54, %r3;
	add.s32 	%r55, %r5, 5;
	mad.lo.s32 	%r95, %r45, %r55, %r3;
	add.s32 	%r56, %r5, 6;
	mad.lo.s32 	%r94, %r45, %r56, %r3;
	add.s32 	%r57, %r5, 7;
	mad.lo.s32 	%r93, %r45, %r57, %r3;
	mul.lo.s32 	%r58, %r46, %r45;
	mad.lo.s32 	%r92, %r58, %r4, %r3;
	mov.f64 	%fd67, 0d0000000000000000;
$L__BB4_3:
	.pragma "nounroll";
	and.b32  	%r103, %r46, 2147483640;
	mul.wide.u32 	%rd6, %r92, 8;
	add.s64 	%rd7, %rd2, %rd6;
	ld.global.nc.f64 	%fd17, [%rd7];
	add.s32 	%r59, %r100, -3;
	mul.wide.u32 	%rd8, %r59, 8;
	add.s64 	%rd9, %rd1, %rd8;
	ld.global.nc.f64 	%fd18, [%rd9];
	fma.rn.f64 	%fd19, %fd17, %fd18, %fd67;
	mul.wide.u32 	%rd10, %r99, 8;
	add.s64 	%rd11, %rd2, %rd10;
	ld.global.nc.f64 	%fd20, [%rd11];
	add.s32 	%r60, %r100, -2;
	mul.wide.u32 	%rd12, %r60, 8;
	add.s64 	%rd13, %rd1, %rd12;
	ld.global.nc.f64 	%fd21, [%rd13];
	fma.rn.f64 	%fd22, %fd20, %fd21, %fd19;
	mul.wide.u32 	%rd14, %r98, 8;
	add.s64 	%rd15, %rd2, %rd14;
	ld.global.nc.f64 	%fd23, [%rd15];
	add.s32 	%r61, %r100, -1;
	mul.wide.u32 	%rd16, %r61, 8;
	add.s64 	%rd17, %rd1, %rd16;
	ld.global.nc.f64 	%fd24, [%rd17];
	fma.rn.f64 	%fd25, %fd23, %fd24, %fd22;
	mul.wide.u32 	%rd18, %r97, 8;
	add.s64 	%rd19, %rd2, %rd18;
	ld.global.nc.f64 	%fd26, [%rd19];
	add.s32 	%r62, %r100, 4;
	mul.wide.u32 	%rd20, %r100, 8;
	add.s64 	%rd21, %rd1, %rd20;
	ld.global.nc.f64 	%fd27, [%rd21];
	fma.rn.f64 	%fd28, %fd26, %fd27, %fd25;
	mul.wide.u32 	%rd22, %r96, 8;
	add.s64 	%rd23, %rd2, %rd22;
	ld.global.nc.f64 	%fd29, [%rd23];
	add.s32 	%r63, %r100, 1;
	mul.wide.u32 	%rd24, %r63, 8;
	add.s64 	%rd25, %rd1, %rd24;
	ld.global.nc.f64 	%fd30, [%rd25];
	fma.rn.f64 	%fd31, %fd29, %fd30, %fd28;
	mul.wide.u32 	%rd26, %r95, 8;
	add.s64 	%rd27, %rd2, %rd26;
	ld.global.nc.f64 	%fd32, [%rd27];
	add.s32 	%r64, %r100, 2;
	mul.wide.u32 	%rd28, %r64, 8;
	add.s64 	%rd29, %rd1, %rd28;
	ld.global.nc.f64 	%fd33, [%rd29];
	fma.rn.f64 	%fd34, %fd32, %fd33, %fd31;
	mul.wide.u32 	%rd30, %r94, 8;
	add.s64 	%rd31, %rd2, %rd30;
	ld.global.nc.f64 	%fd35, [%rd31];
	add.s32 	%r65, %r100, 3;
	mul.wide.u32 	%rd32, %r65, 8;
	add.s64 	%rd33, %rd1, %rd32;
	ld.global.nc.f64 	%fd36, [%rd33];
	fma.rn.f64 	%fd37, %fd35, %fd36, %fd34;
	mul.wide.u32 	%rd34, %r93, 8;
	add.s64 	%rd35, %rd2, %rd34;
	ld.global.nc.f64 	%fd38, [%rd35];
	mul.wide.u32 	%rd36, %r62, 8;
	add.s64 	%rd37, %rd1, %rd36;
	ld.global.nc.f64 	%fd39, [%rd37];
	fma.rn.f64 	%fd67, %fd38, %fd39, %fd37;
	add.s32 	%r101, %r101, 8;
	add.s32 	%r100, %r100, 8;
	shl.b32 	%r66, %r45, 3;
	add.s32 	%r99, %r99, %r66;
	add.s32 	%r98, %r98, %r66;
	add.s32 	%r97, %r97, %r66;
	add.s32 	%r96, %r96, %r66;
	add.s32 	%r95, %r95, %r66;
	add.s32 	%r94, %r94, %r66;
	add.s32 	%r93, %r93, %r66;
	add.s32 	%r92, %r92, %r66;
	setp.ne.s32 	%p3, %r101, 0;
	@%p3 bra 	$L__BB4_3;
$L__BB4_4:
	setp.eq.s32 	%p4, %r7, 0;
	@%p4 bra 	$L__BB4_12;
	and.b32  	%r40, %r46, 3;
	setp.lt.u32 	%p5, %r7, 4;
	@%p5 bra 	$L__BB4_7;
	add.s32 	%r67, %r5, %r103;
	mad.lo.s32 	%r68, %r67, %r45, %r3;
	mul.wide.u32 	%rd38, %r68, 8;
	add.s64 	%rd39, %rd2, %rd38;
	ld.global.nc.f64 	%fd41, [%rd39];
	add.s32 	%r69, %r103, %r6;
	mul.wide.u32 	%rd40, %r69, 8;
	add.s64 	%rd41, %rd1, %rd40;
	ld.global.nc.f64 	%fd42, [%rd41];
	fma.rn.f64 	%fd43, %fd41, %fd42, %fd67;
	add.s32 	%r70, %r68, %r45;
	mul.wide.u32 	%rd42, %r70, 8;
	add.s64 	%rd43, %rd2, %rd42;
	ld.global.nc.f64 	%fd44, [%rd43];
	add.s32 	%r71, %r69, 1;
	mul.wide.u32 	%rd44, %r71, 8;
	add.s64 	%rd45, %rd1, %rd44;
	ld.global.nc.f64 	%fd45, [%rd45];
	fma.rn.f64 	%fd46, %fd44, %fd45, %fd43;
	add.s32 	%r72, %r70, %r45;
	mul.wide.u32 	%rd46, %r72, 8;
	add.s64 	%rd47, %rd2, %rd46;
	ld.global.nc.f64 	%fd47, [%rd47];
	add.s32 	%r73, %r69, 2;
	mul.wide.u32 	%rd48, %r73, 8;
	add.s64 	%rd49, %rd1, %rd48;
	ld.global.nc.f64 	%fd48, [%rd49];
	fma.rn.f64 	%fd49, %fd47, %fd48, %fd46;
	add.s32 	%r74, %r72, %r45;
	mul.wide.u32 	%rd50, %r74, 8;
	add.s64 	%rd51, %rd2, %rd50;
	ld.global.nc.f64 	%fd50, [%rd51];
	add.s32 	%r75, %r69, 3;
	mul.wide.u32 	%rd52, %r75, 8;
	add.s64 	%rd53, %rd1, %rd52;
	ld.global.nc.f64 	%fd51, [%rd53];
	fma.rn.f64 	%fd67, %fd50, %fd51, %fd49;
	add.s32 	%r103, %r103, 4;
$L__BB4_7:
	setp.eq.s32 	%p6, %r40, 0;
	@%p6 bra 	$L__BB4_12;
	setp.eq.s32 	%p7, %r40, 1;
	@%p7 bra 	$L__BB4_10;
	add.s32 	%r76, %r5, %r103;
	mad.lo.s32 	%r77, %r76, %r45, %r3;
	mul.wide.u32 	%rd54, %r77, 8;
	add.s64 	%rd55, %rd2, %rd54;
	ld.global.nc.f64 	%fd53, [%rd55];
	add.s32 	%r78, %r103, %r6;
	mul.wide.u32 	%rd56, %r78, 8;
	add.s64 	%rd57, %rd1, %rd56;
	ld.global.nc.f64 	%fd54, [%rd57];
	fma.rn.f64 	%fd55, %fd53, %fd54, %fd67;
	add.s32 	%r79, %r77, %r45;
	mul.wide.u32 	%rd58, %r79, 8;
	add.s64 	%rd59, %rd2, %rd58;
	ld.global.nc.f64 	%fd56, [%rd59];
	add.s32 	%r80, %r78, 1;
	mul.wide.u32 	%rd60, %r80, 8;
	add.s64 	%rd61, %rd1, %rd60;
	ld.global.nc.f64 	%fd57, [%rd61];
	fma.rn.f64 	%fd67, %fd56, %fd57, %fd55;
	add.s32 	%r103, %r103, 2;
$L__BB4_10:
	and.b32  	%r81, %r46, 1;
	setp.eq.b32 	%p8, %r81, 1;
	not.pred 	%p9, %p8;
	@%p9 bra 	$L__BB4_12;
	add.s32 	%r82, %r5, %r103;
	mad.lo.s32 	%r83, %r82, %r45, %r3;
	mul.wide.u32 	%rd62, %r83, 8;
	add.s64 	%rd63, %rd2, %rd62;
	ld.global.nc.f64 	%fd58, [%rd63];
	add.s32 	%r84, %r103, %r6;
	mul.wide.u32 	%rd64, %r84, 8;
	add.s64 	%rd65, %rd1, %rd64;
	ld.global.nc.f64 	%fd59, [%rd65];
	fma.rn.f64 	%fd67, %fd58, %fd59, %fd67;
$L__BB4_12:
	ld.param.u64 	%rd69, [_Z8mxms_anyPKdiS0_iPdi_param_4];
	cvta.to.global.u64 	%rd66, %rd69;
	mov.u32 	%r85, %ctaid.x;
	mul.lo.s32 	%r86, %r46, %r85;
	mov.u32 	%r87, %tid.x;
	mov.u32 	%r88, %ntid.y;
	mad.lo.s32 	%r89, %r1, %r88, %r2;
	mad.lo.s32 	%r90, %r86, %r47, %r89;
	mad.lo.s32 	%r91, %r90, %r45, %r87;
	mul.wide.u32 	%rd67, %r91, 8;
	add.s64 	%rd68, %rd66, %rd67;
	st.global.f64 	[%rd68], %fd67;
	ret;

}
	// .globl	_Z5mxms8PKdS0_Pd
.visible .entry _Z5mxms8PKdS0_Pd(
	.param .u64 .ptr .align 1 _Z5mxms8PKdS0_Pd_param_0,
	.param .u64 .ptr .align 1 _Z5mxms8PKdS0_Pd_param_1,
	.param .u64 .ptr .align 1 _Z5mxms8PKdS0_Pd_param_2
)
{
	.reg .b32 	%r<24>;
	.reg .b64 	%rd<12>;
	.reg .b64 	%fd<27>;
	// demoted variable
	.shared .align 8 .b8 _ZZ5mxms8PKdS0_PdE2as[4096];
	// demoted variable
	.shared .align 8 .b8 _ZZ5mxms8PKdS0_PdE2bs[512];
	ld.param.u64 	%rd1, [_Z5mxms8PKdS0_Pd_param_0];
	ld.param.u64 	%rd2, [_Z5mxms8PKdS0_Pd_param_1];
	ld.param.u64 	%rd3, [_Z5mxms8PKdS0_Pd_param_2];
	cvta.to.global.u64 	%rd4, %rd2;
	cvta.to.global.u64 	%rd5, %rd1;
	mov.u32 	%r1, %tid.z;
	mov.u32 	%r2, %tid.y;
	mov.u32 	%r3, %ctaid.x;
	shl.b32 	%r4, %r3, 9;
	shl.b32 	%r5, %r1, 6;
	shl.b32 	%r6, %r2, 3;
	add.s32 	%r7, %r5, %r6;
	mov.u32 	%r8, %tid.x;
	add.s32 	%r9, %r4, %r8;
	add.s32 	%r10, %r9, %r7;
	mul.wide.u32 	%rd6, %r10, 8;
	add.s64 	%rd7, %rd5, %rd6;
	ld.global.nc.f64 	%fd1, [%rd7];
	add.s32 	%r11, %r7, %r8;
	shl.b32 	%r12, %r11, 3;
	mov.u32 	%r13, _ZZ5mxms8PKdS0_PdE2as;
	add.s32 	%r14, %r13, %r12;
	st.shared.f64 	[%r14], %fd1;
	add.s32 	%r15, %r6, %r8;
	mul.wide.u32 	%rd8, %r15, 8;
	add.s64 	%rd9, %rd4, %rd8;
	ld.global.nc.f64 	%fd2, [%rd9];
	shl.b32 	%r16, %r15, 3;
	mov.u32 	%r17, _ZZ5mxms8PKdS0_PdE2bs;
	add.s32 	%r18, %r17, %r16;
	st.shared.f64 	[%r18], %fd2;
	bar.sync 	0;
	add.s32 	%r19, %r5, %r8;
	shl.b32 	%r20, %r19, 3;
	add.s32 	%r21, %r13, %r20;
	ld.shared.f64 	%fd3, [%r21];
	shl.b32 	%r22, %r2, 6;
	add.s32 	%r23, %r17, %r22;
	ld.shared.f64 	%fd4, [%r23];
	fma.rn.f64 	%fd5, %fd3, %fd4, 0d0000000000000000;
	ld.shared.f64 	%fd6, [%r21+64];
	ld.shared.f64 	%fd7, [%r23+8];
	fma.rn.f64 	%fd8, %fd6, %fd7, %fd5;
	ld.shared.f64 	%fd9, [%r21+128];
	ld.shared.f64 	%fd10, [%r23+16];
	fma.rn.f64 	%fd11, %fd9, %fd10, %fd8;
	ld.shared.f64 	%fd12, [%r21+192];
	ld.shared.f64 	%fd13, [%r23+24];
	fma.rn.f64 	%fd14, %fd12, %fd13, %fd11;
	ld.shared.f64 	%fd15, [%r21+256];
	ld.shared.f64 	%fd16, [%r23+32];
	fma.rn.f64 	%fd17, %fd15, %fd16, %fd14;
	ld.shared.f64 	%fd18, [%r21+320];
	ld.shared.f64 	%fd19, [%r23+40];
	fma.rn.f64 	%fd20, %fd18, %fd19, %fd17;
	ld.shared.f64 	%fd21, [%r21+384];
	ld.shared.f64 	%fd22, [%r23+48];
	fma.rn.f64 	%fd23, %fd21, %fd22, %fd20;
	ld.shared.f64 	%fd24, [%r21+448];
	ld.shared.f64 	%fd25, [%r23+56];
	fma.rn.f64 	%fd26, %fd24, %fd25, %fd23;
	cvta.to.global.u64 	%rd10, %rd3;
	add.s64 	%rd11, %rd10, %rd6;
	st.global.f64 	[%rd11], %fd26;
	ret;

}
	// .globl	_Z8mxmt_anyPKdiS0_iPdi
.visible .entry _Z8mxmt_anyPKdiS0_iPdi(
	.param .u64 .ptr .align 1 _Z8mxmt_anyPKdiS0_iPdi_param_0,
	.param .u32 _Z8mxmt_anyPKdiS0_iPdi_param_1,
	.param .u64 .ptr .align 1 _Z8mxmt_anyPKdiS0_iPdi_param_2,
	.param .u32 _Z8mxmt_anyPKdiS0_iPdi_param_3,
	.param .u64 .ptr .align 1 _Z8mxmt_anyPKdiS0_iPdi_param_4,
	.param .u32 _Z8mxmt_anyPKdiS0_iPdi_param_5
)
{
	.reg .pred 	%p<10>;
	.reg .b32 	%r<104>;
	.reg .b64 	%rd<70>;
	.reg .b64 	%fd<68>;

	ld.param.u64 	%rd4, [_Z8mxmt_anyPKdiS0_iPdi_param_0];
	ld.param.u32 	%r45, [_Z8mxmt_anyPKdiS0_iPdi_param_1];
	ld.param.u64 	%rd5, [_Z8mxmt_anyPKdiS0_iPdi_param_2];
	ld.param.u32 	%r46, [_Z8mxmt_anyPKdiS0_iPdi_param_3];
	ld.param.u32 	%r47, [_Z8mxmt_anyPKdiS0_iPdi_param_5];
	cvta.to.global.u64 	%rd1, %rd5;
	cvta.to.global.u64 	%rd2, %rd4;
	mov.u32 	%r48, %tid.z;
	mov.u32 	%r49, %ntid.x;
	mul.lo.s32 	%r1, %r48, %r49;
	mov.u32 	%r2, %tid.x;
	add.s32 	%r3, %r1, %r2;
	setp.lt.s32 	%p1, %r46, 1;
	mov.f64 	%fd67, 0d0000000000000000;
	@%p1 bra 	$L__BB6_12;
	mov.u32 	%r51, %ctaid.x;
	mul.lo.s32 	%r4, %r46, %r51;
	mov.u32 	%r52, %tid.y;
	mul.lo.s32 	%r5, %r46, %r52;
	and.b32  	%r6, %r46, 7;
	setp.lt.u32 	%p2, %r46, 8;
	mov.f64 	%fd67, 0d0000000000000000;
	mov.b32 	%r102, 0;
	@%p2 bra 	$L__BB6_4;
	and.b32  	%r102, %r46, 2147483640;
	neg.s32 	%r100, %r102;
	add.s32 	%r99, %r5, 3;
	mul.lo.s32 	%r53, %r4, %r45;
	add.s32 	%r54, %r53, %r45;
	add.s32 	%r98, %r3, %r54;
	shl.b32 	%r11, %r45, 3;
	add.s32 	%r55, %r4, 2;
	mad.lo.s32 	%r97, %r45, %r55, %r3;
	add.s32 	%r56, %r4, 3;
	mad.lo.s32 	%r96, %r45, %r56, %r3;
	add.s32 	%r57, %r4, 4;
	mad.lo.s32 	%r95, %r45, %r57, %r3;
	add.s32 	%r58, %r4, 5;
	mad.lo.s32 	%r94, %r45, %r58, %r3;
	add.s32 	%r59, %r4, 6;
	mad.lo.s32 	%r93, %r45, %r59, %r3;
	add.s32 	%r60, %r4, 7;
	mad.lo.s32 	%r92, %r45, %r60, %r3;
	add.s32 	%r61, %r2, %r53;
	add.s32 	%r91, %r61, %r1;
	mov.f64 	%fd67, 0d0000000000000000;
$L__BB6_3:
	.pragma "nounroll";
	mul.wide.u32 	%rd6, %r91, 8;
	add.s64 	%rd7, %rd2, %rd6;
	ld.global.nc.f64 	%fd17, [%rd7];
	add.s32 	%r62, %r99, -3;
	mul.wide.u32 	%rd8, %r62, 8;
	add.s64 	%rd9, %rd1, %rd8;
	ld.global.nc.f64 	%fd18, [%rd9];
	fma.rn.f64 	%fd19, %fd17, %fd18, %fd67;
	mul.wide.u32 	%rd10, %r98, 8;
	add.s64 	%rd11, %rd2, %rd10;
	ld.global.nc.f64 	%fd20, [%rd11];
	add.s32 	%r63, %r99, -2;
	mul.wide.u32 	%rd12, %r63, 8;
	add.s64 	%rd13, %rd1, %rd12;
	ld.global.nc.f64 	%fd21, [%rd13];
	fma.rn.f64 	%fd22, %fd20, %fd21, %fd19;
	mul.wide.u32 	%rd14, %r97, 8;
	add.s64 	%rd15, %rd2, %rd14;
	ld.global.nc.f64 	%fd23, [%rd15];
	add.s32 	%r64, %r99, -1;
	mul.wide.u32 	%rd16, %r64, 8;
	add.s64 	%rd17, %rd1, %rd16;
	ld.global.nc.f64 	%fd24, [%rd17];
	fma.rn.f64 	%fd25, %fd23, %fd24, %fd22;
	mul.wide.u32 	%rd18, %r96, 8;
	add.s64 	%rd19, %rd2, %rd18;
	ld.global.nc.f64 	%fd26, [%rd19];
	add.s32 	%r65, %r99, 4;
	mul.wide.u32 	%rd20, %r99, 8;
	add.s64 	%rd21, %rd1, %rd20;
	ld.global.nc.f64 	%fd27, [%rd21];
	fma.rn.f64 	%fd28, %fd26, %fd27, %fd25;
	mul.wide.u32 	%rd22, %r95, 8;
	add.s64 	%rd23, %rd2, %rd22;
	ld.global.nc.f64 	%fd29, [%rd23];
	add.s32 	%r66, %r99, 1;
	mul.wide.u32 	%rd24, %r66, 8;
	add.s64 	%rd25, %rd1, %rd24;
	ld.global.nc.f64 	%fd30, [%rd25];
	fma.rn.f64 	%fd31, %fd29, %fd30, %fd28;
	mul.wide.u32 	%rd26, %r94, 8;
	add.s64 	%rd27, %rd2, %rd26;
	ld.global.nc.f64 	%fd32, [%rd27];
	add.s32 	%r67, %r99, 2;
	mul.wide.u32 	%rd28, %r67, 8;
	add.s64 	%rd29, %rd1, %rd28;
	ld.global.nc.f64 	%fd33, [%rd29];
	fma.rn.f64 	%fd34, %fd32, %fd33, %fd31;
	mul.wide.u32 	%rd30, %r93, 8;
	add.s64 	%rd31, %rd2, %rd30;
	ld.global.nc.f64 	%fd35, [%rd31];
	add.s32 	%r68, %r99, 3;
	mul.wide.u32 	%rd32, %r68, 8;
	add.s64 	%rd33, %rd1, %rd32;
	ld.global.nc.f64 	%fd36, [%rd33];
	fma.rn.f64 	%fd37, %fd35, %fd36, %fd34;
	mul.wide.u32 	%rd34, %r92, 8;
	add.s64 	%rd35, %rd2, %rd34;
	ld.global.nc.f64 	%fd38, [%rd35];
	mul.wide.u32 	%rd36, %r65, 8;
	add.s64 	%rd37, %rd1, %rd36;
	ld.global.nc.f64 	%fd39, [%rd37];
	fma.rn.f64 	%fd67, %fd38, %fd39, %fd37;
	add.s32 	%r100, %r100, 8;
	add.s32 	%r99, %r99, 8;
	add.s32 	%r98, %r98, %r11;
	add.s32 	%r97, %r97, %r11;
	add.s32 	%r96, %r96, %r11;
	add.s32 	%r95, %r95, %r11;
	add.s32 	%r94, %r94, %r11;
	add.s32 	%r93, %r93, %r11;
	add.s32 	%r92, %r92, %r11;
	add.s32 	%r91, %r91, %r11;
	setp.ne.s32 	%p3, %r100, 0;
	@%p3 bra 	$L__BB6_3;
$L__BB6_4:
	setp.eq.s32 	%p4, %r6, 0;
	@%p4 bra 	$L__BB6_12;
	and.b32  	%r40, %r46, 3;
	setp.lt.u32 	%p5, %r6, 4;
	@%p5 bra 	$L__BB6_7;
	add.s32 	%r69, %r102, %r4;
	mad.lo.s32 	%r70, %r69, %r45, %r3;
	mul.wide.u32 	%rd38, %r70, 8;
	add.s64 	%rd39, %rd2, %rd38;
	ld.global.nc.f64 	%fd41, [%rd39];
	add.s32 	%r71, %r102, %r5;
	mul.wide.u32 	%rd40, %r71, 8;
	add.s64 	%rd41, %rd1, %rd40;
	ld.global.nc.f64 	%fd42, [%rd41];
	fma.rn.f64 	%fd43, %fd41, %fd42, %fd67;
	add.s32 	%r72, %r70, %r45;
	mul.wide.u32 	%rd42, %r72, 8;
	add.s64 	%rd43, %rd2, %rd42;
	ld.global.nc.f64 	%fd44, [%rd43];
	add.s32 	%r73, %r71, 1;
	mul.wide.u32 	%rd44, %r73, 8;
	add.s64 	%rd45, %rd1, %rd44;
	ld.global.nc.f64 	%fd45, [%rd45];
	fma.rn.f64 	%fd46, %fd44, %fd45, %fd43;
	add.s32 	%r74, %r72, %r45;
	mul.wide.u32 	%rd46, %r74, 8;
	add.s64 	%rd47, %rd2, %rd46;
	ld.global.nc.f64 	%fd47, [%rd47];
	add.s32 	%r75, %r71, 2;
	mul.wide.u32 	%rd48, %r75, 8;
	add.s64 	%rd49, %rd1, %rd48;
	ld.global.nc.f64 	%fd48, [%rd49];
	fma.rn.f64 	%fd49, %fd47, %fd48, %fd46;
	add.s32 	%r76, %r74, %r45;
	mul.wide.u32 	%rd50, %r76, 8;
	add.s64 	%rd51, %rd2, %rd50;
	ld.global.nc.f64 	%fd50, [%rd51];
	add.s32 	%r77, %r71, 3;
	mul.wide.u32 	%rd52, %r77, 8;
	add.s64 	%rd53, %rd1, %rd52;
	ld.global.nc.f64 	%fd51, [%rd53];
	fma.rn.f64 	%fd67, %fd50, %fd51, %fd49;
	add.s32 	%r102, %r102, 4;
$L__BB6_7:
	setp.eq.s32 	%p6, %r40, 0;
	@%p6 bra 	$L__BB6_12;
	setp.eq.s32 	%p7, %r40, 1;
	@%p7 bra 	$L__BB6_10;
	add.s32 	%r78, %r102, %r4;
	mad.lo.s32 	%r79, %r78, %r45, %r3;
	mul.wide.u32 	%rd54, %r79, 8;
	add.s64 	%rd55, %rd2, %rd54;
	ld.global.nc.f64 	%fd53, [%rd55];
	add.s32 	%r80, %r102, %r5;
	mul.wide.u32 	%rd56, %r80, 8;
	add.s64 	%rd57, %rd1, %rd56;
	ld.global.nc.f64 	%fd54, [%rd57];
	fma.rn.f64 	%fd55, %fd53, %fd54, %fd67;
	add.s32 	%r81, %r79, %r45;
	mul.wide.u32 	%rd58, %r81, 8;
	add.s64 	%rd59, %rd2, %rd58;
	ld.global.nc.f64 	%fd56, [%rd59];
	add.s32 	%r82, %r80, 1;
	mul.wide.u32 	%rd60, %r82, 8;
	add.s64 	%rd61, %rd1, %rd60;
	ld.global.nc.f64 	%fd57, [%rd61];
	fma.rn.f64 	%fd67, %fd56, %fd57, %fd55;
	add.s32 	%r102, %r102, 2;
$L__BB6_10:
	and.b32  	%r83, %r46, 1;
	setp.eq.b32 	%p8, %r83, 1;
	not.pred 	%p9, %p8;
	@%p9 bra 	$L__BB6_12;
	add.s32 	%r84, %r102, %r4;
	mad.lo.s32 	%r85, %r84, %r45, %r3;
	mul.wide.u32 	%rd62, %r85, 8;
	add.s64 	%rd63, %rd2, %rd62;
	ld.global.nc.f64 	%fd58, [%rd63];
	add.s32 	%r86, %r102, %r5;
	mul.wide.u32 	%rd64, %r86, 8;
	add.s64 	%rd65, %rd1, %rd64;
	ld.global.nc.f64 	%fd59, [%rd65];
	fma.rn.f64 	%fd67, %fd58, %fd59, %fd67;
$L__BB6_12:
	ld.param.u64 	%rd69, [_Z8mxmt_anyPKdiS0_iPdi_param_4];
	cvta.to.global.u64 	%rd66, %rd69;
	mov.u32 	%r87, %ctaid.x;
	mov.u32 	%r88, %tid.y;
	mad.lo.s32 	%r89, %r47, %r87, %r88;
	mad.lo.s32 	%r90, %r89, %r45, %r3;
	mul.wide.u32 	%rd67, %r90, 8;
	add.s64 	%rd68, %rd66, %rd67;
	st.global.f64 	[%rd68], %fd67;
	ret;

}
	// .globl	_Z5mxmt8PKdS0_Pd
.visible .entry _Z5mxmt8PKdS0_Pd(
	.param .u64 .ptr .align 1 _Z5mxmt8PKdS0_Pd_param_0,
	.param .u64 .ptr .align 1 _Z5mxmt8PKdS0_Pd_param_1,
	.param .u64 .ptr .align 1 _Z5mxmt8PKdS0_Pd_param_2
)
{
	.reg .b32 	%r<22>;
	.reg .b64 	%rd<12>;
	.reg .b64 	%fd<27>;
	// demoted variable
	.shared .align 8 .b8 _ZZ5mxmt8PKdS0_PdE2as[4096];
	// demoted variable
	.shared .align 8 .b8 _ZZ5mxmt8PKdS0_PdE2bs[512];
	ld.param.u64 	%rd1, [_Z5mxmt8PKdS0_Pd_param_0];
	ld.param.u64 	%rd2, [_Z5mxmt8PKdS0_Pd_param_1];
	ld.param.u64 	%rd3, [_Z5mxmt8PKdS0_Pd_param_2];
	cvta.to.global.u64 	%rd4, %rd2;
	cvta.to.global.u64 	%rd5, %rd1;
	mov.u32 	%r1, %tid.z;
	shl.b32 	%r2, %r1, 3;
	mov.u32 	%r3, %tid.x;
	add.s32 	%r4, %r2, %r3;
	mov.u32 	%r5, %ctaid.x;
	shl.b32 	%r6, %r5, 9;
	mov.u32 	%r7, %tid.y;
	shl.b32 	%r8, %r7, 6;
	add.s32 	%r9, %r8, %r4;
	add.s32 	%r10, %r9, %r6;
	mul.wide.u32 	%rd6, %r10, 8;
	add.s64 	%rd7, %rd5, %rd6;
	ld.global.nc.f64 	%fd1, [%rd7];
	shl.b32 	%r11, %r9, 3;
	mov.u32 	%r12, _ZZ5mxmt8PKdS0_PdE2as;
	add.s32 	%r13, %r12, %r11;
	st.shared.f64 	[%r13], %fd1;
	shl.b32 	%r14, %r7, 3;
	add.s32 	%r15, %r14, %r3;
	mul.wide.u32 	%rd8, %r15, 8;
	add.s64 	%rd9, %rd4, %rd8;
	ld.global.nc.f64 	%fd2, [%rd9];
	shl.b32 	%r16, %r15, 3;
	mov.u32 	%r17, _ZZ5mxmt8PKdS0_PdE2bs;
	add.s32 	%r18, %r17, %r16;
	st.shared.f64 	[%r18], %fd2;
	bar.sync 	0;
	shl.b32 	%r19, %r4, 3;
	add.s32 	%r20, %r12, %r19;
	ld.shared.f64 	%fd3, [%r20];
	add.s32 	%r21, %r17, %r8;
	ld.shared.f64 	%fd4, [%r21];
	fma.rn.f64 	%fd5, %fd3, %fd4, 0d0000000000000000;
	ld.shared.f64 	%fd6, [%r20+512];
	ld.shared.f64 	%fd7, [%r21+8];
	fma.rn.f64 	%fd8, %fd6, %fd7, %fd5;
	ld.shared.f64 	%fd9, [%r20+1024];
	ld.shared.f64 	%fd10, [%r21+16];
	fma.rn.f64 	%fd11, %fd9, %fd10, %fd8;
	ld.shared.f64 	%fd12, [%r20+1536];
	ld.shared.f64 	%fd13, [%r21+24];
	fma.rn.f64 	%fd14, %fd12, %fd13, %fd11;
	ld.shared.f64 	%fd15, [%r20+2048];
	ld.shared.f64 	%fd16, [%r21+32];
	fma.rn.f64 	%fd17, %fd15, %fd16, %fd14;
	ld.shared.f64 	%fd18, [%r20+2560];
	ld.shared.f64 	%fd19, [%r21+40];
	fma.rn.f64 	%fd20, %fd18, %fd19, %fd17;
	ld.shared.f64 	%fd21, [%r20+3072];
	ld.shared.f64 	%fd22, [%r21+48];
	fma.rn.f64 	%fd23, %fd21, %fd22, %fd20;
	ld.shared.f64 	%fd24, [%r20+3584];
	ld.shared.f64 	%fd25, [%r21+56];
	fma.rn.f64 	%fd26, %fd24, %fd25, %fd23;
	cvta.to.global.u64 	%rd10, %rd3;
	add.s64 	%rd11, %rd10, %rd6;
	st.global.f64 	[%rd11], %fd26;
	ret;

}
	// .globl	_Z6mxm_1dPdiS_iS_i
.visible .entry _Z6mxm_1dPdiS_iS_i(
	.param .u64 .ptr .align 1 _Z6mxm_1dPdiS_iS_i_param_0,
	.param .u32 _Z6mxm_1dPdiS_iS_i_param_1,
	.param .u64 .ptr .align 1 _Z6mxm_1dPdiS_iS_i_param_2,
	.param .u32 _Z6mxm_1dPdiS_iS_i_param_3,
	.param .u64 .ptr .align 1 _Z6mxm_1dPdiS_iS_i_param_4,
	.param .u32 _Z6mxm_1dPdiS_iS_i_param_5
)
{
	.reg .pred 	%p<22>;
	.reg .b32 	%r<63>;
	.reg .b64 	%rd<79>;
	.reg .b64 	%fd<67>;

	ld.param.u64 	%rd7, [_Z6mxm_1dPdiS_iS_i_param_0];
	ld.param.u32 	%r28, [_Z6mxm_1dPdiS_iS_i_param_1];
	ld.param.u64 	%rd8, [_Z6mxm_1dPdiS_iS_i_param_2];
	ld.param.u32 	%r29, [_Z6mxm_1dPdiS_iS_i_param_3];
	ld.param.u64 	%rd9, [_Z6mxm_1dPdiS_iS_i_param_4];
	ld.param.u32 	%r30, [_Z6mxm_1dPdiS_iS_i_param_5];
	cvta.to.global.u64 	%rd1, %rd8;
	cvta.to.global.u64 	%rd2, %rd7;
	cvta.to.global.u64 	%rd3, %rd9;
	mov.u32 	%r31, %ctaid.x;
	mov.u32 	%r32, %ntid.x;
	mov.u32 	%r33, %tid.x;
	mad.lo.s32 	%r1, %r31, %r32, %r33;
	setp.ge.s32 	%p1, %r1, %r28;
	setp.lt.s32 	%p2, %r30, 1;
	or.pred  	%p3, %p1, %p2;
	@%p3 bra 	$L__BB8_26;
	setp.lt.s32 	%p4, %r29, 1;
	@%p4 bra 	$L__BB8_15;
	and.b32  	%r2, %r29, 7;
	and.b32  	%r3, %r29, 2147483640;
	neg.s32 	%r4, %r3;
	shl.b32 	%r5, %r28, 3;
	mov.b32 	%r53, 0;
	mul.wide.s32 	%rd65, %r28, 8;
$L__BB8_3:
	setp.lt.u32 	%p13, %r29, 8;
	mul.lo.s32 	%r7, %r53, %r29;
	mov.f64 	%fd66, 0d0000000000000000;
	mov.b32 	%r57, 0;
	@%p13 bra 	$L__BB8_6;
	mul.wide.u32 	%rd36, %r7, 8;
	add.s64 	%rd37, %rd1, %rd36;
	add.s64 	%rd78, %rd37, 32;
	mov.f64 	%fd66, 0d0000000000000000;
	mov.u32 	%r54, %r1;
	mov.u32 	%r55, %r4;
$L__BB8_5:
	.pragma "nounroll";
	mul.wide.s32 	%rd38, %r54, 8;
	add.s64 	%rd39, %rd2, %rd38;
	ld.global.f64 	%fd16, [%rd39];
	ld.global.f64 	%fd17, [%rd78+-32];
	fma.rn.f64 	%fd18, %fd16, %fd17, %fd66;
	mul.wide.s32 	%rd40, %r28, 8;
	add.s64 	%rd41, %rd39, %rd40;
	ld.global.f64 	%fd19, [%rd41];
	ld.global.f64 	%fd20, [%rd78+-24];
	fma.rn.f64 	%fd21, %fd19, %fd20, %fd18;
	add.s64 	%rd42, %rd41, %rd40;
	ld.global.f64 	%fd22, [%rd42];
	ld.global.f64 	%fd23, [%rd78+-16];
	fma.rn.f64 	%fd24, %fd22, %fd23, %fd21;
	add.s64 	%rd43, %rd42, %rd40;
	ld.global.f64 	%fd25, [%rd43];
	ld.global.f64 	%fd26, [%rd78+-8];
	fma.rn.f64 	%fd27, %fd25, %fd26, %fd24;
	add.s64 	%rd44, %rd43, %rd40;
	ld.global.f64 	%fd28, [%rd44];
	ld.global.f64 	%fd29, [%rd78];
	fma.rn.f64 	%fd30, %fd28, %fd29, %fd27;
	add.s64 	%rd45, %rd44, %rd40;
	ld.global.f64 	%fd31, [%rd45];
	ld.global.f64 	%fd32, [%rd78+8];
	fma.rn.f64 	%fd33, %fd31, %fd32, %fd30;
	add.s64 	%rd46, %rd45, %rd40;
	ld.global.f64 	%fd34, [%rd46];
	ld.global.f64 	%fd35, [%rd78+16];
	fma.rn.f64 	%fd36, %fd34, %fd35, %fd33;
	add.s64 	%rd47, %rd46, %rd40;
	ld.global.f64 	%fd37, [%rd47];
	ld.global.f64 	%fd38, [%rd78+24];
	fma.rn.f64 	%fd66, %fd37, %fd38, %fd36;
	add.s32 	%r55, %r55, 8;
	add.s32 	%r54, %r54, %r5;
	add.s64 	%rd78, %rd78, 64;
	setp.ne.s32 	%p14, %r55, 0;
	mov.u32 	%r57, %r3;
	@%p14 bra 	$L__BB8_5;
$L__BB8_6:
	setp.eq.s32 	%p15, %r2, 0;
	@%p15 bra 	$L__BB8_14;
	add.s32 	%r43, %r2, -1;
	setp.lt.u32 	%p16, %r43, 3;
	@%p16 bra 	$L__BB8_9;
	mad.lo.s32 	%r44, %r57, %r28, %r1;
	mul.wide.s32 	%rd48, %r44, 8;
	add.s64 	%rd49, %rd2, %rd48;
	ld.global.f64 	%fd40, [%rd49];
	add.s32 	%r45, %r57, %r7;
	mul.wide.u32 	%rd50, %r45, 8;
	add.s64 	%rd51, %rd1, %rd50;
	ld.global.f64 	%fd41, [%rd51];
	fma.rn.f64 	%fd42, %fd40, %fd41, %fd66;
	add.s64 	%rd53, %rd49, %rd65;
	ld.global.f64 	%fd43, [%rd53];
	cvt.u64.u32 	%rd54, %r7;
	cvt.u64.u32 	%rd55, %r57;
	add.s64 	%rd56, %rd55, %rd54;
	shl.b64 	%rd57, %rd56, 3;
	add.s64 	%rd58, %rd1, %rd57;
	ld.global.f64 	%fd44, [%rd58+8];
	fma.rn.f64 	%fd45, %fd43, %fd44, %fd42;
	add.s64 	%rd59, %rd53, %rd65;
	ld.global.f64 	%fd46, [%rd59];
	ld.global.f64 	%fd47, [%rd58+16];
	fma.rn.f64 	%fd48, %fd46, %fd47, %fd45;
	add.s64 	%rd60, %rd59, %rd65;
	ld.global.f64 	%fd49, [%rd60];
	ld.global.f64 	%fd50, [%rd58+24];
	fma.rn.f64 	%fd66, %fd49, %fd50, %fd48;
	add.s32 	%r57, %r57, 4;
$L__BB8_9:
	and.b32  	%r46, %r29, 3;
	setp.eq.s32 	%p17, %r46, 0;
	@%p17 bra 	$L__BB8_14;
	setp.eq.s32 	%p18, %r46, 1;
	@%p18 bra 	$L__BB8_12;
	mad.lo.s32 	%r47, %r57, %r28, %r1;
	mul.wide.s32 	%rd61, %r47, 8;
	add.s64 	%rd62, %rd2, %rd61;
	ld.global.f64 	%fd52, [%rd62];
	add.s32 	%r48, %r57, %r7;
	mul.wide.u32 	%rd63, %r48, 8;
	add.s64 	%rd64, %rd1, %rd63;
	ld.global.f64 	%fd53, [%rd64];
	fma.rn.f64 	%fd54, %fd52, %fd53, %fd66;
	add.s64 	%rd66, %rd62, %rd65;
	ld.global.f64 	%fd55, [%rd66];
	cvt.u64.u32 	%rd67, %r7;
	cvt.u64.u32 	%rd68, %r57;
	add.s64 	%rd69, %rd68, %rd67;
	shl.b64 	%rd70, %rd69, 3;
	add.s64 	%rd71, %rd1, %rd70;
	ld.global.f64 	%fd56, [%rd71+8];
	fma.rn.f64 	%fd66, %fd55, %fd56, %fd54;
	add.s32 	%r57, %r57, 2;
$L__BB8_12:
	and.b32  	%r49, %r29, 1;
	setp.eq.b32 	%p19, %r49, 1;
	not.pred 	%p20, %p19;
	@%p20 bra 	$L__BB8_14;
	mad.lo.s32 	%r50, %r57, %r28, %r1;
	mul.wide.s32 	%rd72, %r50, 8;
	add.s64 	%rd73, %rd2, %rd72;
	ld.global.f64 	%fd57, [%rd73];
	add.s32 	%r51, %r57, %r7;
	mul.wide.u32 	%rd74, %r51, 8;
	add.s64 	%rd75, %rd1, %rd74;
	ld.global.f64 	%fd58, [%rd75];
	fma.rn.f64 	%fd66, %fd57, %fd58, %fd66;
$L__BB8_14:
	mad.lo.s32 	%r52, %r53, %r28, %r1;
	mul.wide.s32 	%rd76, %r52, 8;
	add.s64 	%rd77, %rd3, %rd76;
	st.global.f64 	[%rd77], %fd66;
	add.s32 	%r53, %r53, 1;
	setp.eq.s32 	%p21, %r53, %r30;
	@%p21 bra 	$L__BB8_26;
	bra.uni 	$L__BB8_3;
$L__BB8_15:
	and.b32  	%r18, %r30, 7;
	setp.lt.u32 	%p5, %r30, 8;
	mov.b32 	%r61, 0;
	@%p5 bra 	$L__BB8_18;
	and.b32  	%r61, %r30, 2147483640;
	mov.b32 	%r59, 0;
	mul.wide.s32 	%rd13, %r28, 8;
$L__BB8_17:
	.pragma "nounroll";
	mad.lo.s32 	%r36, %r59, %r28, %r1;
	mul.wide.s32 	%rd10, %r36, 8;
	add.s64 	%rd11, %rd3, %rd10;
	mov.b64 	%rd12, 0;
	st.global.u64 	[%rd11], %rd12;
	add.s64 	%rd14, %rd11, %rd13;
	st.global.u64 	[%rd14], %rd12;
	add.s64 	%rd15, %rd14, %rd13;
	st.global.u64 	[%rd15], %rd12;
	add.s64 	%rd16, %rd15, %rd13;
	st.global.u64 	[%rd16], %rd12;
	add.s64 	%rd17, %rd16, %rd13;
	st.global.u64 	[%rd17], %rd12;
	add.s64 	%rd18, %rd17, %rd13;
	st.global.u64 	[%rd18], %rd12;
	add.s64 	%rd19, %rd18, %rd13;
	st.global.u64 	[%rd19], %rd12;
	add.s64 	%rd20, %rd19, %rd13;
	st.global.u64 	[%rd20], %rd12;
	add.s32 	%r59, %r59, 8;
	setp.ne.s32 	%p6, %r59, %r61;
	@%p6 bra 	$L__BB8_17;
$L__BB8_18:
	setp.eq.s32 	%p7, %r18, 0;
	@%p7 bra 	$L__BB8_26;
	and.b32  	%r23, %r30, 3;
	setp.lt.u32 	%p8, %r18, 4;
	@%p8 bra 	$L__BB8_21;
	mad.lo.s32 	%r37, %r61, %r28, %r1;
	mul.wide.s32 	%rd21, %r37, 8;
	add.s64 	%rd22, %rd3, %rd21;
	mov.b64 	%rd23, 0;
	st.global.u64 	[%rd22], %rd23;
	mul.wide.s32 	%rd24, %r28, 8;
	add.s64 	%rd25, %rd22, %rd24;
	st.global.u64 	[%rd25], %rd23;
	add.s64 	%rd26, %rd25, %rd24;
	st.global.u64 	[%rd26], %rd23;
	add.s64 	%rd27, %rd26, %rd24;
	st.global.u64 	[%rd27], %rd23;
	add.s32 	%r61, %r61, 4;
$L__BB8_21:
	setp.eq.s32 	%p9, %r23, 0;
	@%p9 bra 	$L__BB8_26;
	setp.eq.s32 	%p10, %r23, 1;
	@%p10 bra 	$L__BB8_24;
	mad.lo.s32 	%r38, %r61, %r28, %r1;
	mul.wide.s32 	%rd28, %r38, 8;
	add.s64 	%rd29, %rd3, %rd28;
	mov.b64 	%rd30, 0;
	st.global.u64 	[%rd29], %rd30;
	mul.wide.s32 	%rd31, %r28, 8;
	add.s64 	%rd32, %rd29, %rd31;
	st.global.u64 	[%rd32], %rd30;
	add.s32 	%r61, %r61, 2;
$L__BB8_24:
	and.b32  	%r39, %r30, 1;
	setp.eq.b32 	%p11, %r39, 1;
	not.pred 	%p12, %p11;
	@%p12 bra 	$L__BB8_26;
	mad.lo.s32 	%r40, %r61, %r28, %r1;
	mul.wide.s32 	%rd33, %r40, 8;
	add.s64 	%rd34, %rd3, %rd33;
	mov.b64 	%rd35, 0;
	st.global.u64 	[%rd34], %rd35;
$L__BB8_26:
	ret;

}
	// .globl	_Z10mxm_sharedPdiS_iS_i
.visible .entry _Z10mxm_sharedPdiS_iS_i(
	.param .u64 .ptr .align 1 _Z10mxm_sharedPdiS_iS_i_param_0,
	.param .u32 _Z10mxm_sharedPdiS_iS_i_param_1,
	.param .u64 .ptr .align 1 _Z10mxm_sharedPdiS_iS_i_param_2,
	.param .u32 _Z10mxm_sharedPdiS_iS_i_param_3,
	.param .u64 .ptr .align 1 _Z10mxm_sharedPdiS_iS_i_param_4,
	.param .u32 _Z10mxm_sharedPdiS_iS_i_param_5
)
{
	.reg .pred 	%p<8>;
	.reg .b32 	%r<54>;
	.reg .b64 	%rd<26>;
	.reg .b64 	%fd<191>;
	// demoted variable
	.shared .align 8 .b8 _ZZ10mxm_sharedPdiS_iS_iE2as[512];
	// demoted variable
	.shared .align 8 .b8 _ZZ10mxm_sharedPdiS_iS_iE2bs[512];
	ld.param.u32 	%r20, [_Z10mxm_sharedPdiS_iS_i_param_1];
	ld.param.u64 	%rd5, [_Z10mxm_sharedPdiS_iS_i_param_2];
	ld.param.u32 	%r21, [_Z10mxm_sharedPdiS_iS_i_param_3];
	ld.param.u64 	%rd4, [_Z10mxm_sharedPdiS_iS_i_param_4];
	cvta.to.global.u64 	%rd1, %rd5;
	shr.s32 	%r22, %r20, 31;
	shr.u32 	%r23, %r22, 29;
	add.s32 	%r24, %r20, %r23;
	shr.s32 	%r1, %r24, 3;
	setp.lt.s32 	%p1, %r20, 8;
	@%p1 bra 	$L__BB9_9;
	mov.u32 	%r26, %tid.x;
	mov.u32 	%r27, %tid.y;
	mov.u32 	%r28, %ctaid.x;
	shl.b32 	%r29, %r28, 3;
	add.s32 	%r30, %r29, %r26;
	cvta.to.global.u64 	%rd6, %rd4;
	mul.lo.s32 	%r31, %r20, %r30;
	add.s32 	%r2, %r31, %r26;
	shl.b32 	%r32, %r27, 6;
	mov.u32 	%r33, _ZZ10mxm_sharedPdiS_iS_iE2as;
	add.s32 	%r3, %r33, %r32;
	shl.b32 	%r34, %r26, 3;
	add.s32 	%r4, %r3, %r34;
	mad.lo.s32 	%r5, %r21, %r30, %r27;
	mov.u32 	%r35, _ZZ10mxm_sharedPdiS_iS_iE2bs;
	add.s32 	%r7, %r35, %r34;
	add.s32 	%r6, %r7, %r32;
	mov.u32 	%r36, %ctaid.y;
	shl.b32 	%r37, %r36, 3;
	add.s32 	%r38, %r37, %r27;
	add.s32 	%r39, %r38, %r31;
	mul.wide.u32 	%rd7, %r39, 8;
	add.s64 	%rd2, %rd6, %rd7;
	add.s32 	%r40, %r1, -1;
	setp.lt.u32 	%p2, %r40, 3;
	mov.f64 	%fd189, 0d0000000000000000;
	mov.b32 	%r53, 0;
	@%p2 bra 	$L__BB9_4;
	and.b32  	%r53, %r1, 268435452;
	neg.s32 	%r51, %r53;
	mov.f64 	%fd189, 0d0000000000000000;
	mov.u32 	%r49, %r2;
	mov.u32 	%r50, %r5;
$L__BB9_3:
	.pragma "nounroll";
	ld.param.u64 	%rd23, [_Z10mxm_sharedPdiS_iS_i_param_0];
	cvta.to.global.u64 	%rd8, %rd23;
	mul.wide.s32 	%rd9, %r49, 8;
	add.s64 	%rd10, %rd8, %rd9;
	ld.global.f64 	%fd8, [%rd10];
	st.shared.f64 	[%r4], %fd8;
	mul.wide.s32 	%rd11, %r50, 8;
	add.s64 	%rd12, %rd1, %rd11;
	ld.global.f64 	%fd9, [%rd12];
	st.shared.f64 	[%r6], %fd9;
	bar.sync 	0;
	ld.shared.f64 	%fd10, [%r3];
	ld.shared.f64 	%fd11, [%r7];
	fma.rn.f64 	%fd12, %fd10, %fd11, %fd189;
	ld.shared.f64 	%fd13, [%r3+8];
	ld.shared.f64 	%fd14, [%r7+64];
	fma.rn.f64 	%fd15, %fd13, %fd14, %fd12;
	ld.shared.f64 	%fd16, [%r3+16];
	ld.shared.f64 	%fd17, [%r7+128];
	fma.rn.f64 	%fd18, %fd16, %fd17, %fd15;
	ld.shared.f64 	%fd19, [%r3+24];
	ld.shared.f64 	%fd20, [%r7+192];
	fma.rn.f64 	%fd21, %fd19, %fd20, %fd18;
	ld.shared.f64 	%fd22, [%r3+32];
	ld.shared.f64 	%fd23, [%r7+256];
	fma.rn.f64 	%fd24, %fd22, %fd23, %fd21;
	ld.shared.f64 	%fd25, [%r3+40];
	ld.shared.f64 	%fd26, [%r7+320];
	fma.rn.f64 	%fd27, %fd25, %fd26, %fd24;
	ld.shared.f64 	%fd28, [%r3+48];
	ld.shared.f64 	%fd29, [%r7+384];
	fma.rn.f64 	%fd30, %fd28, %fd29, %fd27;
	ld.shared.f64 	%fd31, [%r3+56];
	ld.shared.f64 	%fd32, [%r7+448];
	fma.rn.f64 	%fd33, %fd31, %fd32, %fd30;
	bar.sync 	0;
	st.global.f64 	[%rd2], %fd33;
	ld.global.f64 	%fd34, [%rd10+64];
	st.shared.f64 	[%r4], %fd34;
	ld.global.f64 	%fd35, [%rd12+64];
	st.shared.f64 	[%r6], %fd35;
	bar.sync 	0;
	ld.shared.f64 	%fd36, [%r3];
	ld.shared.f64 	%fd37, [%r7];
	fma.rn.f64 	%fd38, %fd36, %fd37, %fd33;
	ld.shared.f64 	%fd39, [%r3+8];
	ld.shared.f64 	%fd40, [%r7+64];
	fma.rn.f64 	%fd41, %fd39, %fd40, %fd38;
	ld.shared.f64 	%fd42, [%r3+16];
	ld.shared.f64 	%fd43, [%r7+128];
	fma.rn.f64 	%fd44, %fd42, %fd43, %fd41;
	ld.shared.f64 	%fd45, [%r3+24];
	ld.shared.f64 	%fd46, [%r7+192];
	fma.rn.f64 	%fd47, %fd45, %fd46, %fd44;
	ld.shared.f64 	%fd48, [%r3+32];
	ld.shared.f64 	%fd49, [%r7+256];
	fma.rn.f64 	%fd50, %fd48, %fd49, %fd47;
	ld.shared.f64 	%fd51, [%r3+40];
	ld.shared.f64 	%fd52, [%r7+320];
	fma.rn.f64 	%fd53, %fd51, %fd52, %fd50;
	ld.shared.f64 	%fd54, [%r3+48];
	ld.shared.f64 	%fd55, [%r7+384];
	fma.rn.f64 	%fd56, %fd54, %fd55, %fd53;
	ld.shared.f64 	%fd57, [%r3+56];
	ld.shared.f64 	%fd58, [%r7+448];
	fma.rn.f64 	%fd59, %fd57, %fd58, %fd56;
	bar.sync 	0;
	st.global.f64 	[%rd2], %fd59;
	ld.global.f64 	%fd60, [%rd10+128];
	st.shared.f64 	[%r4], %fd60;
	ld.global.f64 	%fd61, [%rd12+128];
	st.shared.f64 	[%r6], %fd61;
	bar.sync 	0;
	ld.shared.f64 	%fd62, [%r3];
	ld.shared.f64 	%fd63, [%r7];
	fma.rn.f64 	%fd64, %fd62, %fd63, %fd59;
	ld.shared.f64 	%fd65, [%r3+8];
	ld.shared.f64 	%fd66, [%r7+64];
	fma.rn.f64 	%fd67, %fd65, %fd66, %fd64;
	ld.shared.f64 	%fd68, [%r3+16];
	ld.shared.f64 	%fd69, [%r7+128];
	fma.rn.f64 	%fd70, %fd68, %fd69, %fd67;
	ld.shared.f64 	%fd71, [%r3+24];
	ld.shared.f64 	%fd72, [%r7+192];
	fma.rn.f64 	%fd73, %fd71, %fd72, %fd70;
	ld.shared.f64 	%fd74, [%r3+32];
	ld.shared.f64 	%fd75, [%r7+256];
	fma.rn.f64 	%fd76, %fd74, %fd75, %fd73;
	ld.shared.f64 	%fd77, [%r3+40];
	ld.shared.f64 	%fd78, [%r7+320];
	fma.rn.f64 	%fd79, %fd77, %fd78, %fd76;
	ld.shared.f64 	%fd80, [%r3+48];
	ld.shared.f64 	%fd81, [%r7+384];
	fma.rn.f64 	%fd82, %fd80, %fd81, %fd79;
	ld.shared.f64 	%fd83, [%r3+56];
	ld.shared.f64 	%fd84, [%r7+448];
	fma.rn.f64 	%fd85, %fd83, %fd84, %fd82;
	bar.sync 	0;
	st.global.f64 	[%rd2], %fd85;
	ld.global.f64 	%fd86, [%rd10+192];
	st.shared.f64 	[%r4], %fd86;
	ld.global.f64 	%fd87, [%rd12+192];
	st.shared.f64 	[%r6], %fd87;
	bar.sync 	0;
	ld.shared.f64 	%fd88, [%r3];
	ld.shared.f64 	%fd89, [%r7];
	fma.rn.f64 	%fd90, %fd88, %fd89, %fd85;
	ld.shared.f64 	%fd91, [%r3+8];
	ld.shared.f64 	%fd92, [%r7+64];
	fma.rn.f64 	%fd93, %fd91, %fd92, %fd90;
	ld.shared.f64 	%fd94, [%r3+16];
	ld.shared.f64 	%fd95, [%r7+128];
	fma.rn.f64 	%fd96, %fd94, %fd95, %fd93;
	ld.shared.f64 	%fd97, [%r3+24];
	ld.shared.f64 	%fd98, [%r7+192];
	fma.rn.f64 	%fd99, %fd97, %fd98, %fd96;
	ld.shared.f64 	%fd100, [%r3+32];
	ld.shared.f64 	%fd101, [%r7+256];
	fma.rn.f64 	%fd102, %fd100, %fd101, %fd99;
	ld.shared.f64 	%fd103, [%r3+40];
	ld.shared.f64 	%fd104, [%r7+320];
	fma.rn.f64 	%fd105, %fd103, %fd104, %fd102;
	ld.shared.f64 	%fd106, [%r3+48];
	ld.shared.f64 	%fd107, [%r7+384];
	fma.rn.f64 	%fd108, %fd106, %fd107, %fd105;
	ld.shared.f64 	%fd109, [%r3+56];
	ld.shared.f64 	%fd110, [%r7+448];
	fma.rn.f64 	%fd189, %fd109, %fd110, %fd108;
	bar.sync 	0;
	st.global.f64 	[%rd2], %fd189;
	add.s32 	%r51, %r51, 4;
	add.s32 	%r50, %r50, 32;
	add.s32 	%r49, %r49, 32;
	setp.ne.s32 	%p3, %r51, 0;
	@%p3 bra 	$L__BB9_3;
$L__BB9_4:
	and.b32  	%r17, %r1, 3;
	setp.eq.s32 	%p4, %r17, 0;
	@%p4 bra 	$L__BB9_9;
	setp.eq.s32 	%p5, %r17, 1;
	@%p5 bra 	$L__BB9_7;
	ld.param.u64 	%rd24, [_Z10mxm_sharedPdiS_iS_i_param_0];
	shl.b32 	%r42, %r53, 3;
	add.s32 	%r43, %r2, %r42;
	cvta.to.global.u64 	%rd13, %rd24;
	mul.wide.s32 	%rd14, %r43, 8;
	add.s64 	%rd15, %rd13, %rd14;
	ld.global.f64 	%fd111, [%rd15];
	st.shared.f64 	[%r4], %fd111;
	add.s32 	%r44, %r5, %r42;
	mul.wide.s32 	%rd16, %r44, 8;
	add.s64 	%rd17, %rd1, %rd16;
	ld.global.f64 	%fd112, [%rd17];
	st.shared.f64 	[%r6], %fd112;
	bar.sync 	0;
	ld.shared.f64 	%fd113, [%r3];
	ld.shared.f64 	%fd114, [%r7];
	fma.rn.f64 	%fd115, %fd113, %fd114, %fd189;
	ld.shared.f64 	%fd116, [%r3+8];
	ld.shared.f64 	%fd117, [%r7+64];
	fma.rn.f64 	%fd118, %fd116, %fd117, %fd115;
	ld.shared.f64 	%fd119, [%r3+16];
	ld.shared.f64 	%fd120, [%r7+128];
	fma.rn.f64 	%fd121, %fd119, %fd120, %fd118;
	ld.shared.f64 	%fd122, [%r3+24];
	ld.shared.f64 	%fd123, [%r7+192];
	fma.rn.f64 	%fd124, %fd122, %fd123, %fd121;
	ld.shared.f64 	%fd125, [%r3+32];
	ld.shared.f64 	%fd126, [%r7+256];
	fma.rn.f64 	%fd127, %fd125, %fd126, %fd124;
	ld.shared.f64 	%fd128, [%r3+40];
	ld.shared.f64 	%fd129, [%r7+320];
	fma.rn.f64 	%fd130, %fd128, %fd129, %fd127;
	ld.shared.f64 	%fd131, [%r3+48];
	ld.shared.f64 	%fd132, [%r7+384];
	fma.rn.f64 	%fd133, %fd131, %fd132, %fd130;
	ld.shared.f64 	%fd134, [%r3+56];
	ld.shared.f64 	%fd135, [%r7+448];
	fma.rn.f64 	%fd136, %fd134, %fd135, %fd133;
	bar.sync 	0;
	st.global.f64 	[%rd2], %fd136;
	ld.global.f64 	%fd137, [%rd15+64];
	st.shared.f64 	[%r4], %fd137;
	ld.global.f64 	%fd138, [%rd17+64];
	st.shared.f64 	[%r6], %fd138;
	bar.sync 	0;
	ld.shared.f64 	%fd139, [%r3];
	ld.shared.f64 	%fd140, [%r7];
	fma.rn.f64 	%fd141, %fd139, %fd140, %fd136;
	ld.shared.f64 	%fd142, [%r3+8];
	ld.shared.f64 	%fd143, [%r7+64];
	fma.rn.f64 	%fd144, %fd142, %fd143, %fd141;
	ld.shared.f64 	%fd145, [%r3+16];
	ld.shared.f64 	%fd146, [%r7+128];
	fma.rn.f64 	%fd147, %fd145, %fd146, %fd144;
	ld.shared.f64 	%fd148, [%r3+24];
	ld.shared.f64 	%fd149, [%r7+192];
	fma.rn.f64 	%fd150, %fd148, %fd149, %fd147;
	ld.shared.f64 	%fd151, [%r3+32];
	ld.shared.f64 	%fd152, [%r7+256];
	fma.rn.f64 	%fd153, %fd151, %fd152, %fd150;
	ld.shared.f64 	%fd154, [%r3+40];
	ld.shared.f64 	%fd155, [%r7+320];
	fma.rn.f64 	%fd156, %fd154, %fd155, %fd153;
	ld.shared.f64 	%fd157, [%r3+48];
	ld.shared.f64 	%fd158, [%r7+384];
	fma.rn.f64 	%fd159, %fd157, %fd158, %fd156;
	ld.shared.f64 	%fd160, [%r3+56];
	ld.shared.f64 	%fd161, [%r7+448];
	fma.rn.f64 	%fd189, %fd160, %fd161, %fd159;
	bar.sync 	0;
	st.global.f64 	[%rd2], %fd189;
	add.s32 	%r53, %r53, 2;
$L__BB9_7:
	and.b32  	%r45, %r1, 1;
	setp.eq.b32 	%p6, %r45, 1;
	not.pred 	%p7, %p6;
	@%p7 bra 	$L__BB9_9;
	ld.param.u64 	%rd25, [_Z10mxm_sharedPdiS_iS_i_param_0];
	shl.b32 	%r46, %r53, 3;
	add.s32 	%r47, %r2, %r46;
	cvta.to.global.u64 	%rd18, %rd25;
	mul.wide.s32 	%rd19, %r47, 8;
	add.s64 	%rd20, %rd18, %rd19;
	ld.global.f64 	%fd162, [%rd20];
	st.shared.f64 	[%r4], %fd162;
	add.s32 	%r48, %r5, %r46;
	mul.wide.s32 	%rd21, %r48, 8;
	add.s64 	%rd22, %rd1, %rd21;
	ld.global.f64 	%fd163, [%rd22];
	st.shared.f64 	[%r6], %fd163;
	bar.sync 	0;
	ld.shared.f64 	%fd164, [%r3];
	ld.shared.f64 	%fd165, [%r7];
	fma.rn.f64 	%fd166, %fd164, %fd165, %fd189;
	ld.shared.f64 	%fd167, [%r3+8];
	ld.shared.f64 	%fd168, [%r7+64];
	fma.rn.f64 	%fd169, %fd167, %fd168, %fd166;
	ld.shared.f64 	%fd170, [%r3+16];
	ld.shared.f64 	%fd171, [%r7+128];
	fma.rn.f64 	%fd172, %fd170, %fd171, %fd169;
	ld.shared.f64 	%fd173, [%r3+24];
	ld.shared.f64 	%fd174, [%r7+192];
	fma.rn.f64 	%fd175, %fd173, %fd174, %fd172;
	ld.shared.f64 	%fd176, [%r3+32];
	ld.shared.f64 	%fd177, [%r7+256];
	fma.rn.f64 	%fd178, %fd176, %fd177, %fd175;
	ld.shared.f64 	%fd179, [%r3+40];
	ld.shared.f64 	%fd180, [%r7+320];
	fma.rn.f64 	%fd181, %fd179, %fd180, %fd178;
	ld.shared.f64 	%fd182, [%r3+48];
	ld.shared.f64 	%fd183, [%r7+384];
	fma.rn.f64 	%fd184, %fd182, %fd183, %fd181;
	ld.shared.f64 	%fd185, [%r3+56];
	ld.shared.f64 	%fd186, [%r7+448];
	fma.rn.f64 	%fd187, %fd185, %fd186, %fd184;
	bar.sync 	0;
	st.global.f64 	[%rd2], %fd187;
$L__BB9_9:
	ret;

}


// ===== COMPILED SASS (sm_100) =====

	.target	sm_100

	.elftype	@"ET_EXEC"


//--------------------- .note.nv.tkinfo           --------------------------
	.section	.note.nv.tkinfo,"",@"SHT_NOTE"
	.sectionflags	@"SHF_NOTE_NV_TKINFO"
	.tkinfo
        /*0018*/ 	.word	0x00000002
        /*0030*/ 	.string	""
        /*0030*/ 	.string	"ptxas"
        /*0030*/ 	.string	"Cuda compilation tools, release 13.0, V13.0.88"
        /*0030*/ 	.string	"Build cuda_13.0.r13.0/compiler.36424714_0"
        /*0030*/ 	.string	"-arch sm_100 -m 64 "



//--------------------- .note.nv.cuinfo           --------------------------
	.section	.note.nv.cuinfo,"",@"SHT_NOTE"
	.sectionflags	@"SHF_NOTE_NV_CUINFO"
        /*0018*/ 	.short	0x0002
        /*001a*/ 	.short	0x0064
        /*001c*/ 	.short	0x0082
	.zero		2


//--------------------- .nv.info                  --------------------------
	.section	.nv.info,"",@"SHT_CUDA_INFO"
	.align	4


	//----- nvinfo : EIATTR_REGCOUNT
	.align		4
        /*0000*/ 	.byte	0x04, 0x2f
        /*0002*/ 	.short	(.L_1 - .L_0)
	.align		4
.L_0:
        /*0004*/ 	.word	index@(_Z6curl_kPKdS0_S0_S0_S0_S0_S0_S0_S0_S0_S0_S0_S0_S0_S0_S0_S0_S0_S0_iPd)
        /*0008*/ 	.word	0x00000028


	//----- nvinfo : EIATTR_FRAME_SIZE
	.align		4
.L_1:
        /*000c*/ 	.byte	0x04, 0x11
        /*000e*/ 	.short	(.L_3 - .L_2)
	.align		4
.L_2:
        /*0010*/ 	.word	index@(_Z6curl_kPKdS0_S0_S0_S0_S0_S0_S0_S0_S0_S0_S0_S0_S0_S0_S0_S0_S0_S0_iPd)
        /*0014*/ 	.word	0x00000000


	//----- nvinfo : EIATTR_REGCOUNT
	.align		4
.L_3:
        /*0018*/ 	.byte	0x04, 0x2f
        /*001a*/ 	.short	(.L_5 - .L_4)
	.align		4
.L_4:
        /*001c*/ 	.word	index@(_Z11mxm_vanillaPKdiS0_iPdiii)
        /*0020*/ 	.word	0x00000020


	//----- nvinfo : EIATTR_FRAME_SIZE
	.align		4
.L_5:
        /*0024*/ 	.byte	0x04, 0x11
        /*0026*/ 	.short	(.L_7 - .L_6)
	.align		4
.L_6:
        /*0028*/ 	.word	index@(_Z11mxm_vanillaPKdiS0_iPdiii)
        /*002c*/ 	.word	0x00000000


	//----- nvinfo : EIATTR_REGCOUNT
	.align		4
.L_7:
        /*0030*/ 	.byte	0x04, 0x2f
        /*0032*/ 	.short	(.L_9 - .L_8)
	.align		4
.L_8:
        /*0034*/ 	.word	index@(_Z8mxmr_anyPKdiS0_iPdi)
        /*0038*/ 	.word	0x00000020


	//----- nvinfo : EIATTR_FRAME_SIZE
	.align		4
.L_9:
        /*003c*/ 	.byte	0x04, 0x11
        /*003e*/ 	.short	(.L_11 - .L_10)
	.align		4
.L_10:
        /*0040*/ 	.word	index@(_Z8mxmr_anyPKdiS0_iPdi)
        /*0044*/ 	.word	0x00000000


	//----- nvinfo : EIATTR_REGCOUNT
	.align		4
.L_11:
        /*0048*/ 	.byte	0x04, 0x2f
        /*004a*/ 	.short	(.L_13 - .L_12)
	.align		4
.L_12:
        /*004c*/ 	.word	index@(_Z5mxmr8PKdS0_Pd)
        /*0050*/ 	.word	0x00000020


	//----- nvinfo : EIATTR_FRAME_SIZE
	.align		4
.L_13:
        /*0054*/ 	.byte	0x04, 0x11
        /*0056*/ 	.short	(.L_15 - .L_14)
	.align		4
.L_14:
        /*0058*/ 	.word	index@(_Z5mxmr8PKdS0_Pd)
        /*005c*/ 	.word	0x00000000


	//----- nvinfo : EIATTR_REGCOUNT
	.align		4
.L_15:
        /*0060*/ 	.byte	0x04, 0x2f
        /*0062*/ 	.short	(.L_17 - .L_16)
	.align		4
.L_16:
        /*0064*/ 	.word	index@(_Z8mxms_anyPKdiS0_iPdi)
        /*0068*/ 	.word	0x00000020


	//----- nvinfo : EIATTR_FRAME_SIZE
	.align		4
.L_17:
        /*006c*/ 	.byte	0x04, 0x11
        /*006e*/ 	.short	(.L_19 - .L_18)
	.align		4
.L_18:
        /*0070*/ 	.word	index@(_Z8mxms_anyPKdiS0_iPdi)
        /*0074*/ 	.word	0x00000000


	//----- nvinfo : EIATTR_REGCOUNT
	.align		4
.L_19:
        /*0078*/ 	.byte	0x04, 0x2f
        /*007a*/ 	.short	(.L_21 - .L_20)
	.align		4
.L_20:
        /*007c*/ 	.word	index@(_Z5mxms8PKdS0_Pd)
        /*0080*/ 	.word	0x00000020


	//----- nvinfo : EIATTR_FRAME_SIZE
	.align		4
.L_21:
        /*0084*/ 	.byte	0x04, 0x11
        /*0086*/ 	.short	(.L_23 - .L_22)
	.align		4
.L_22:
        /*0088*/ 	.word	index@(_Z5mxms8PKdS0_Pd)
        /*008c*/ 	.word	0x00000000


	//----- nvinfo : EIATTR_REGCOUNT
	.align		4
.L_23:
        /*0090*/ 	.byte	0x04, 0x2f
        /*0092*/ 	.short	(.L_25 - .L_24)
	.align		4
.L_24:
        /*0094*/ 	.word	index@(_Z8mxmt_anyPKdiS0_iPdi)
        /*0098*/ 	.word	0x00000020


	//----- nvinfo : EIATTR_FRAME_SIZE
	.align		4
.L_25:
        /*009c*/ 	.byte	0x04, 0x11
        /*009e*/ 	.short	(.L_27 - .L_26)
	.align		4
.L_26:
        /*00a0*/ 	.word	index@(_Z8mxmt_anyPKdiS0_iPdi)
        /*00a4*/ 	.word	0x00000000


	//----- nvinfo : EIATTR_REGCOUNT
	.align		4
.L_27:
        /*00a8*/ 	.byte	0x04, 0x2f
        /*00aa*/ 	.short	(.L_29 - .L_28)
	.align		4
.L_28:
        /*00ac*/ 	.word	index@(_Z5mxmt8PKdS0_Pd)
        /*00b0*/ 	.word	0x00000020


	//----- nvinfo : EIATTR_FRAME_SIZE
	.align		4
.L_29:
        /*00b4*/ 	.byte	0x04, 0x11
        /*00b6*/ 	.short	(.L_31 - .L_30)
	.align		4
.L_30:
        /*00b8*/ 	.word	index@(_Z5mxmt8PKdS0_Pd)
        /*00bc*/ 	.word	0x00000000


	//----- nvinfo : EIATTR_REGCOUNT
	.align		4
.L_31:
        /*00c0*/ 	.byte	0x04, 0x2f
        /*00c2*/ 	.short	(.L_33 - .L_32)
	.align		4
.L_32:
        /*00c4*/ 	.word	index@(_Z6mxm_1dPdiS_iS_i)
        /*00c8*/ 	.word	0x00000020


	//----- nvinfo : EIATTR_FRAME_SIZE
	.align		4
.L_33:
        /*00cc*/ 	.byte	0x04, 0x11
        /*00ce*/ 	.short	(.L_35 - .L_34)
	.align		4
.L_34:
        /*00d0*/ 	.word	index@(_Z6mxm_1dPdiS_iS_i)
        /*00d4*/ 	.word	0x00000000


	//----- nvinfo : EIATTR_REGCOUNT
	.align		4
.L_35:
        /*00d8*/ 	.byte	0x04, 0x2f
        /*00da*/ 	.short	(.L_37 - .L_36)
	.align		4
.L_36:
        /*00dc*/ 	.word	index@(_Z10mxm_sharedPdiS_iS_i)
        /*00e0*/ 	.word	0x00000020


	//----- nvinfo : EIATTR_FRAME_SIZE
	.align		4
.L_37:
        /*00e4*/ 	.byte	0x04, 0x11
        /*00e6*/ 	.short	(.L_39 - .L_38)
	.align		4
.L_38:
        /*00e8*/ 	.word	index@(_Z10mxm_sharedPdiS_iS_i)
        /*00ec*/ 	.word	0x00000000


	//----- nvinfo : EIATTR_MIN_STACK_SIZE
	.align		4
.L_39:
        /*00f0*/ 	.byte	0x04, 0x12
        /*00f2*/ 	.short	(.L_41 - .L_40)
	.align		4
.L_40:
        /*00f4*/ 	.word	index@(_Z10mxm_sharedPdiS_iS_i)
        /*00f8*/ 	.word	0x00000000


	//----- nvinfo : EIATTR_MIN_STACK_SIZE
	.align		4
.L_41:
        /*00fc*/ 	.byte	0x04, 0x12
        /*00fe*/ 	.short	(.L_43 - .L_42)
	.align		4
.L_42:
        /*0100*/ 	.word	index@(_Z6mxm_1dPdiS_iS_i)
        /*0104*/ 	.word	0x00000000


	//----- nvinfo : EIATTR_MIN_STACK_SIZE
	.align		4
.L_43:
        /*0108*/ 	.byte	0x04, 0x12
        /*010a*/ 	.short	(.L_45 - .L_44)
	.align		4
.L_44:
        /*010c*/ 	.word	index@(_Z5mxmt8PKdS0_Pd)
        /*0110*/ 	.word	0x00000000


	//----- nvinfo : EIATTR_MIN_STACK_SIZE
	.align		4
.L_45:
        /*0114*/ 	.byte	0x04, 0x12
        /*0116*/ 	.short	(.L_47 - .L_46)
	.align		4
.L_46:
        /*0118*/ 	.word	index@(_Z8mxmt_anyPKdiS0_iPdi)
        /*011c*/ 	.word	0x00000000


	//----- nvinfo : EIATTR_MIN_STACK_SIZE
	.align		4
.L_47:
        /*0120*/ 	.byte	0x04, 0x12
        /*0122*/ 	.short	(.L_49 - .L_48)
	.align		4
.L_48:
        /*0124*/ 	.word	index@(_Z5mxms8PKdS0_Pd)
        /*0128*/ 	.word	0x00000000


	//----- nvinfo : EIATTR_MIN_STACK_SIZE
	.align		4
.L_49:
        /*012c*/ 	.byte	0x04, 0x12
        /*012e*/ 	.short	(.L_51 - .L_50)
	.align		4
.L_50:
        /*0130*/ 	.word	index@(_Z8mxms_anyPKdiS0_iPdi)
        /*0134*/ 	.word	0x00000000


	//----- nvinfo : EIATTR_MIN_STACK_SIZE
	.align		4
.L_51:
        /*0138*/ 	.byte	0x04, 0x12
        /*013a*/ 	.short	(.L_53 - .L_52)
	.align		4
.L_52:
        /*013c*/ 	.word	index@(_Z5mxmr8PKdS0_Pd)
        /*0140*/ 	.word	0x00000000


	//----- nvinfo : EIATTR_MIN_STACK_SIZE
	.align		4
.L_53:
        /*0144*/ 	.byte	0x04, 0x12
        /*0146*/ 	.short	(.L_55 - .L_54)
	.align		4
.L_54:
        /*0148*/ 	.word	index@(_Z8mxmr_anyPKdiS0_iPdi)
        /*014c*/ 	.word	0x00000000


	//----- nvinfo : EIATTR_MIN_STACK_SIZE
	.align		4
.L_55:
        /*0150*/ 	.byte	0x04, 0x12
        /*0152*/ 	.short	(.L_57 - .L_56)
	.align		4
.L_56:
        /*0154*/ 	.word	index@(_Z11mxm_vanillaPKdiS0_iPdiii)
        /*0158*/ 	.word	0x00000000


	//----- nvinfo : EIATTR_MIN_STACK_SIZE
	.align		4
.L_57:
        /*015c*/ 	.byte	0x04, 0x12
        /*015e*/ 	.short	(.L_59 - .L_58)
	.align		4
.L_58:
        /*0160*/ 	.word	index@(_Z6curl_kPKdS0_S0_S0_S0_S0_S0_S0_S0_S0_S0_S0_S0_S0_S0_S0_S0_S0_S0_iPd)
        /*0164*/ 	.word	0x00000000
.L_59:


//--------------------- .nv.compat                --------------------------
	.section	.nv.compat,"",@"SHT_CUDA_COMPAT_INFO"
	.align	4
        /*0000*/ 	.byte	0x02, 0x09, 0x00, 0x00, 0x02, 0x02, 0x01, 0x00, 0x02, 0x05, 0x05, 0x00, 0x03, 0x07, 0x01, 0x01
        /*0010*/ 	.byte	0x02, 0x03, 0x00, 0x00, 0x02, 0x06, 0x01, 0x00, 0x04, 0x0b, 0x08, 0x00, 0x01, 0x00, 0x00, 0x00
        /*0020*/ 	.byte	0x00, 0x00, 0x00, 0x00


//--------------------- .nv.info._Z10mxm_sharedPdiS_iS_i --------------------------
	.section	.nv.info._Z10mxm_sharedPdiS_iS_i,"",@"SHT_CUDA_INFO"
	.sectionflags	@""
	.align	4


	//----- nvinfo : EIATTR_CUDA_API_VERSION
	.align		4
        /*0000*/ 	.byte	0x04, 0x37
        /*0002*/ 	.short	(.L_61 - .L_60)
.L_60:
        /*0004*/ 	.word	0x00000082


	//----- nvinfo : EIATTR_KPARAM_INFO
	.align		4
.L_61:
        /*0008*/ 	.byte	0x04, 0x17
        /*000a*/ 	.short	(.L_63 - .L_62)
.L_62:
        /*000c*/ 	.word	0x00000000
        /*0010*/ 	.short	0x0005
        /*0012*/ 	.short	0x0028
        /*0014*/ 	.byte	0x00, 0xf0, 0x11, 0x00


	//----- nvinfo : EIATTR_KPARAM_INFO
	.align		4
.L_63:
        /*0018*/ 	.byte	0x04, 0x17
        /*001a*/ 	.short	(.L_65 - .L_64)
.L_64:
        /*001c*/ 	.word	0x00000000
        /*0020*/ 	.short	0x0004
        /*0022*/ 	.short	0x0020
        /*0024*/ 	.byte	0x00, 0xf5, 0x21, 0x00


	//----- nvinfo : EIATTR_KPARAM_INFO
	.align		4
.L_65:
        /*0028*/ 	.byte	0x04, 0x17
        /*002a*/ 	.short	(.L_67 - .L_66)
.L_66:
        /*002c*/ 	.word	0x00000000
        /*0030*/ 	.short	0x0003
        /*0032*/ 	.short	0x0018
        /*0034*/ 	.byte	0x00, 0xf0, 0x11, 0x00


	//----- nvinfo : EIATTR_KPARAM_INFO
	.align		4
.L_67:
        /*0038*/ 	.byte	0x04, 0x17
        /*003a*/ 	.short	(.L_69 - .L_68)
.L_68:
        /*003c*/ 	.word	0x00000000
        /*0040*/ 	.short	0x0002
        /*0042*/ 	.short	0x0010
        /*0044*/ 	.byte	0x00, 0xf5, 0x21, 0x00


	//----- nvinfo : EIATTR_KPARAM_INFO
	.align		4
.L_69:
        /*0048*/ 	.byte	0x04, 0x17
        /*004a*/ 	.short	(.L_71 - .L_70)
.L_70:
        /*004c*/ 	.word	0x00000000
        /*0050*/ 	.short	0x0001
        /*0052*/ 	.short	0x0008
        /*0054*/ 	.byte	0x00, 0xf0, 0x11, 0x00


	//----- nvinfo : EIATTR_KPARAM_INFO
	.align		4
.L_71:
        /*0058*/ 	.byte	0x04, 0x17
        /*005a*/ 	.short	(.L_73 - .L_72)
.L_72:
        /*005c*/ 	.word	0x00000000
        /*0060*/ 	.short	0x0000
        /*0062*/ 	.short	0x0000
        /*0064*/ 	.byte	0x00, 0xf5, 0x21, 0x00


	//----- nvinfo : EIATTR_SPARSE_MMA_MASK
	.align		4
.L_73:
        /*0068*/ 	.byte	0x03, 0x50
        /*006a*/ 	.short	0x0000


	//----- nvinfo : EIATTR_MAXREG_COUNT
	.align		4
        /*006c*/ 	.byte	0x03, 0x1b
        /*006e*/ 	.short	0x00ff


	//----- nvinfo : EIATTR_NUM_BARRIERS
	.align		4
        /*0070*/ 	.byte	0x02, 0x4c
        /*0072*/ 	.byte	0x01
	.zero		1


	//----- nvinfo : EIATTR_MERCURY_ISA_VERSION
	.align		4
        /*0074*/ 	.byte	0x03, 0x5f
        /*0076*/ 	.short	0x0101


	//----- nvinfo : EIATTR_VRC_CTA_INIT_COUNT
	.align		4
        /*0078*/ 	.byte	0x02, 0x4a
	.zero		1
	.zero		1


	//----- nvinfo : EIATTR_EXIT_INSTR_OFFSETS
	.align		4
        /*007c*/ 	.byte	0x04, 0x1c
        /*007e*/ 	.short	(.L_75 - .L_74)


	//   ....[0]....
.L_74:
        /*0080*/ 	.word	0x00000030


	//   ....[1]....
        /*0084*/ 	.word	0x000009d0


	//   ....[2]....
        /*0088*/ 	.word	0x00000df0


	//   ....[3]....
        /*008c*/ 	.word	0x00001010


	//----- nvinfo : EIATTR_CBANK_PARAM_SIZE
	.align		4
.L_75:
        /*0090*/ 	.byte	0x03, 0x19
        /*0092*/ 	.short	0x002c


	//----- nvinfo : EIATTR_PARAM_CBANK
	.align		4
        /*0094*/ 	.byte	0x04, 0x0a
        /*0096*/ 	.short	(.L_77 - .L_76)
	.align		4
.L_76:
        /*0098*/ 	.word	index@(.nv.constant0._Z10mxm_sharedPdiS_iS_i)
        /*009c*/ 	.short	0x0380
        /*009e*/ 	.short	0x002c


	//----- nvinfo : EIATTR_SW_WAR
	.align		4
.L_77:
        /*00a0*/ 	.byte	0x04, 0x36
        /*00a2*/ 	.short	(.L_79 - .L_78)
.L_78:
        /*00a4*/ 	.word	0x00000008
.L_79:


//--------------------- .nv.info._Z6mxm_1dPdiS_iS_i --------------------------
	.section	.nv.info._Z6mxm_1dPdiS_iS_i,"",@"SHT_CUDA_INFO"
	.sectionflags	@""
	.align	4


	//----- nvinfo : EIATTR_CUDA_API_VERSION
	.align		4
        /*0000*/ 	.byte	0x04, 0x37
        /*0002*/ 	.short	(.L_81 - .L_80)
.L_80:
        /*0004*/ 	.word	0x00000082


	//----- nvinfo : EIATTR_KPARAM_INFO
	.align		4
.L_81:
        /*0008*/ 	.byte	0x04, 0x17
        /*000a*/ 	.short	(.L_83 - .L_82)
.L_82:
        /*000c*/ 	.word	0x00000000
        /*0010*/ 	.short	0x0005
        /*0012*/ 	.short	0x0028
        /*0014*/ 	.byte	0x00, 0xf0, 0x11, 0x00


	//----- nvinfo : EIATTR_KPARAM_INFO
	.align		4
.L_83:
        /*0018*/ 	.byte	0x04, 0x17
        /*001a*/ 	.short	(.L_85 - .L_84)
.L_84:
        /*001c*/ 	.word	0x00000000
        /*0020*/ 	.short	0x0004
        /*0022*/ 	.short	0x0020
        /*0024*/ 	.byte	0x00, 0xf5, 0x21, 0x00


	//----- nvinfo : EIATTR_KPARAM_INFO
	.align		4
.L_85:
        /*0028*/ 	.byte	0x04, 0x17
        /*002a*/ 	.short	(.L_87 - .L_86)
.L_86:
        /*002c*/ 	.word	0x00000000
        /*0030*/ 	.short	0x0003
        /*0032*/ 	.short	0x0018
        /*0034*/ 	.byte	0x00, 0xf0, 0x11, 0x00


	//----- nvinfo : EIATTR_KPARAM_INFO
	.align		4
.L_87:
        /*0038*/ 	.byte	0x04, 0x17
        /*003a*/ 	.short	(.L_89 - .L_88)
.L_88:
        /*003c*/ 	.word	0x00000000
        /*0040*/ 	.short	0x0002
        /*0042*/ 	.short	0x0010
        /*0044*/ 	.byte	0x00, 0xf5, 0x21, 0x00


	//----- nvinfo : EIATTR_KPARAM_INFO
	.align		4
.L_89:
        /*0048*/ 	.byte	0x04, 0x17
        /*004a*/ 	.short	(.L_91 - .L_90)
.L_90:
        /*004c*/ 	.word	0x00000000
        /*0050*/ 	.short	0x0001
        /*0052*/ 	.short	0x0008
        /*0054*/ 	.byte	0x00, 0xf0, 0x11, 0x00


	//----- nvinfo : EIATTR_KPARAM_INFO
	.align		4
.L_91:
        /*0058*/ 	.byte	0x04, 0x17
        /*005a*/ 	.short	(.L_93 - .L_92)
.L_92:
        /*005c*/ 	.word	0x00000000
        /*0060*/ 	.short	0x0000
        /*0062*/ 	.short	0x0000
        /*0064*/ 	.byte	0x00, 0xf5, 0x21, 0x00


	//----- nvinfo : EIATTR_SPARSE_MMA_MASK
	.align		4
.L_93:
        /*0068*/ 	.byte	0x03, 0x50
        /*006a*/ 	.short	0x0000


	//----- nvinfo : EIATTR_MAXREG_COUNT
	.align		4
        /*006c*/ 	.byte	0x03, 0x1b
        /*006e*/ 	.short	0x00ff


	//----- nvinfo : EIATTR_MERCURY_ISA_VERSION
	.align		4
        /*0070*/ 	.byte	0x03, 0x5f
        /*0072*/ 	.short	0x0101


	//----- nvinfo : EIATTR_VRC_CTA_INIT_COUNT
	.align		4
        /*0074*/ 	.byte	0x02, 0x4a
	.zero		1
	.zero		1


	//----- nvinfo : EIATTR_EXIT_INSTR_OFFSETS
	.align		4
        /*0078*/ 	.byte	0x04, 0x1c
        /*007a*/ 	.short	(.L_95 - .L_94)


	//   ....[0]....
.L_94:
        /*007c*/ 	.word	0x00000090


	//   ....[1]....
        /*0080*/ 	.word	0x000009a0


	//   ....[2]....
        /*0084*/ 	.word	0x00000b80


	//   ....[3]....
        /*0088*/ 	.word	0x00000c80


	//   ....[4]....
        /*008c*/ 	.word	0x00000d40


	//   ....[5]....
        /*0090*/ 	.word	0x00000d90


	//----- nvinfo : EIATTR_CBANK_PARAM_SIZE
	.align		4
.L_95:
        /*0094*/ 	.byte	0x03, 0x19
        /*0096*/ 	.short	0x002c


	//----- nvinfo : EIATTR_PARAM_CBANK
	.align		4
        /*0098*/ 	.byte	0x04, 0x0a
        /*009a*/ 	.short	(.L_97 - .L_96)
	.align		4
.L_96:
        /*009c*/ 	.word	index@(.nv.constant0._Z6mxm_1dPdiS_iS_i)
        /*00a0*/ 	.short	0x0380
        /*00a2*/ 	.short	0x002c


	//----- nvinfo : EIATTR_SW_WAR
	.align		4
.L_97:
        /*00a4*/ 	.byte	0x04, 0x36
        /*00a6*/ 	.short	(.L_99 - .L_98)
.L_98:
        /*00a8*/ 	.word	0x00000008
.L_99:


//--------------------- .nv.info._Z5mxmt8PKdS0_Pd --------------------------
	.section	.nv.info._Z5mxmt8PKdS0_Pd,"",@"SHT_CUDA_INFO"
	.sectionflags	@""
	.align	4


	//----- nvinfo : EIATTR_CUDA_API_VERSION
	.align		4
        /*0000*/ 	.byte	0x04, 0x37
        /*0002*/ 	.short	(.L_101 - .L_100)
.L_100:
        /*0004*/ 	.word	0x00000082


	//----- nvinfo : EIATTR_KPARAM_INFO
	.align		4
.L_101:
        /*0008*/ 	.byte	0x04, 0x17
        /*000a*/ 	.short	(.L_103 - .L_102)
.L_102:
        /*000c*/ 	.word	0x00000000
        /*0010*/ 	.short	0x0002
        /*0012*/ 	.short	0x0010
        /*0014*/ 	.byte	0x00, 0xf5, 0x21, 0x00


	//----- nvinfo : EIATTR_KPARAM_INFO
	.align		4
.L_103:
        /*0018*/ 	.byte	0x04, 0x17
        /*001a*/ 	.short	(.L_105 - .L_104)
.L_104:
        /*001c*/ 	.word	0x00000000
        /*0020*/ 	.short	0x0001
        /*0022*/ 	.short	0x0008
        /*0024*/ 	.byte	0x00, 0xf5, 0x21, 0x00


	//----- nvinfo : EIATTR_KPARAM_INFO
	.align		4
.L_105:
        /*0028*/ 	.byte	0x04, 0x17
        /*002a*/ 	.short	(.L_107 - .L_106)
.L_106:
        /*002c*/ 	.word	0x00000000
        /*0030*/ 	.short	0x0000
        /*0032*/ 	.short	0x0000
        /*0034*/ 	.byte	0x00, 0xf5, 0x21, 0x00


	//----- nvinfo : EIATTR_SPARSE_MMA_MASK
	.align		4
.L_107:
        /*0038*/ 	.byte	0x03, 0x50
        /*003a*/ 	.short	0x0000


	//----- nvinfo : EIATTR_MAXREG_COUNT
	.align		4
        /*003c*/ 	.byte	0x03, 0x1b
        /*003e*/ 	.short	0x00ff


	//----- nvinfo : EIATTR_NUM_BARRIERS
	.align		4
        /*0040*/ 	.byte	0x02, 0x4c
        /*0042*/ 	.byte	0x01
	.zero		1


	//----- nvinfo : EIATTR_MERCURY_ISA_VERSION
	.align		4
        /*0044*/ 	.byte	0x03, 0x5f
        /*0046*/ 	.short	0x0101


	//----- nvinfo : EIATTR_VRC_CTA_INIT_COUNT
	.align		4
        /*0048*/ 	.byte	0x02, 0x4a
	.zero		1
	.zero		1


	//----- nvinfo : EIATTR_EXIT_INSTR_OFFSETS
	.align		4
        /*004c*/ 	.byte	0x04, 0x1c
        /*004e*/ 	.short	(.L_109 - .L_108)


	//   ....[0]....
.L_108:
        /*0050*/ 	.word	0x00000330


	//----- nvinfo : EIATTR_CBANK_PARAM_SIZE
	.align		4
.L_109:
        /*0054*/ 	.byte	0x03, 0x19
        /*0056*/ 	.short	0x0018


	//----- nvinfo : EIATTR_PARAM_CBANK
	.align		4
        /*0058*/ 	.byte	0x04, 0x0a
        /*005a*/ 	.short	(.L_111 - .L_110)
	.align		4
.L_110:
        /*005c*/ 	.word	index@(.nv.constant0._Z5mxmt8PKdS0_Pd)
        /*0060*/ 	.short	0x0380
        /*0062*/ 	.short	0x0018


	//----- nvinfo : EIATTR_SW_WAR
	.align		4
.L_111:
        /*0064*/ 	.byte	0x04, 0x36
        /*0066*/ 	.short	(.L_113 - .L_112)
.L_112:
        /*0068*/ 	.word	0x00000008
.L_113:


//--------------------- .nv.info._Z8mxmt_anyPKdiS0_iPdi --------------------------
	.section	.nv.info._Z8mxmt_anyPKdiS0_iPdi,"",@"SHT_CUDA_INFO"
	.sectionflags	@""
	.align	4


	//----- nvinfo : EIATTR_CUDA_API_VERSION
	.align		4
        /*0000*/ 	.byte	0x04, 0x37
        /*0002*/ 	.short	(.L_115 - .L_114)
.L_114:
        /*0004*/ 	.word	0x00000082


	//----- nvinfo : EIATTR_KPARAM_INFO
	.align		4
.L_115:
        /*0008*/ 	.byte	0x04, 0x17
        /*000a*/ 	.short	(.L_117 - .L_116)
.L_116:
        /*000c*/ 	.word	0x00000000
        /*0010*/ 	.short	0x0005
        /*0012*/ 	.short	0x0028
        /*0014*/ 	.byte	0x00, 0xf0, 0x11, 0x00


	//----- nvinfo : EIATTR_KPARAM_INFO
	.align		4
.L_117:
        /*0018*/ 	.byte	0x04, 0x17
        /*001a*/ 	.short	(.L_119 - .L_118)
.L_118:
        /*001c*/ 	.word	0x00000000
        /*0020*/ 	.short	0x0004
        /*0022*/ 	.short	0x0020
        /*0024*/ 	.byte	0x00, 0xf5, 0x21, 0x00


	//----- nvinfo : EIATTR_KPARAM_INFO
	.align		4
.L_119:
        /*0028*/ 	.byte	0x04, 0x17
        /*002a*/ 	.short	(.L_121 - .L_120)
.L_120:
        /*002c*/ 	.word	0x00000000
        /*0030*/ 	.short	0x0003
        /*0032*/ 	.short	0x0018
        /*0034*/ 	.byte	0x00, 0xf0, 0x11, 0x00


	//----- nvinfo : EIATTR_KPARAM_INFO
	.align		4
.L_121:
        /*0038*/ 	.byte	0x04, 0x17
        /*003a*/ 	.short	(.L_123 - .L_122)
.L_122:
        /*003c*/ 	.word	0x00000000
        /*0040*/ 	.short	0x0002
        /*0042*/ 	.short	0x0010
        /*0044*/ 	.byte	0x00, 0xf5, 0x21, 0x00


	//----- nvinfo : EIATTR_KPARAM_INFO
	.align		4
.L_123:
        /*0048*/ 	.byte	0x04, 0x17
        /*004a*/ 	.short	(.L_125 - .L_124)
.L_124:
        /*004c*/ 	.word	0x00000000
        /*0050*/ 	.short	0x0001
        /*0052*/ 	.short	0x0008
        /*0054*/ 	.byte	0x00, 0xf0, 0x11, 0x00


	//----- nvinfo : EIATTR_KPARAM_INFO
	.align		4
.L_125:
        /*0058*/ 	.byte	0x04, 0x17
        /*005a*/ 	.short	(.L_127 - .L_126)
.L_126:
        /*005c*/ 	.word	0x00000000
        /*0060*/ 	.short	0x0000
        /*0062*/ 	.short	0x0000
        /*0064*/ 	.byte	0x00, 0xf5, 0x21, 0x00


	//----- nvinfo : EIATTR_SPARSE_MMA_MASK
	.align		4
.L_127:
        /*0068*/ 	.byte	0x03, 0x50
        /*006a*/ 	.short	0x0000


	//----- nvinfo : EIATTR_MAXREG_COUNT
	.align		4
        /*006c*/ 	.byte	0x03, 0x1b
        /*006e*/ 	.short	0x00ff


	//----- nvinfo : EIATTR_MERCURY_ISA_VERSION
	.align		4
        /*0070*/ 	.byte	0x03, 0x5f
        /*0072*/ 	.short	0x0101


	//----- nvinfo : EIATTR_VRC_CTA_INIT_COUNT
	.align		4
        /*0074*/ 	.byte	0x02, 0x4a
	.zero		1
	.zero		1


	//----- nvinfo : EIATTR_EXIT_INSTR_OFFSETS
	.align		4
        /*0078*/ 	.byte	0x04, 0x1c
        /*007a*/ 	.short	(.L_129 - .L_128)


	//   ....[0]....
.L_128:
        /*007c*/ 	.word	0x00000b70


	//----- nvinfo : EIATTR_CBANK_PARAM_SIZE
	.align		4
.L_129:
        /*0080*/ 	.byte	0x03, 0x19
        /*0082*/ 	.short	0x002c


	//----- nvinfo : EIATTR_PARAM_CBANK
	.align		4
        /*0084*/ 	.byte	0x04, 0x0a
        /*0086*/ 	.short	(.L_131 - .L_130)
	.align		4
.L_130:
        /*0088*/ 	.word	index@(.nv.constant0._Z8mxmt_anyPKdiS0_iPdi)
        /*008c*/ 	.short	0x0380
        /*008e*/ 	.short	0x002c


	//----- nvinfo : EIATTR_SW_WAR
	.align		4
.L_131:
        /*0090*/ 	.byte	0x04, 0x36
        /*0092*/ 	.short	(.L_133 - .L_132)
.L_132:
        /*0094*/ 	.word	0x00000008
.L_133:


//--------------------- .nv.info._Z5mxms8PKdS0_Pd --------------------------
	.section	.nv.info._Z5mxms8PKdS0_Pd,"",@"SHT_CUDA_INFO"
	.sectionflags	@""
	.align	4


	//----- nvinfo : EIATTR_CUDA_API_VERSION
	.align		4
        /*0000*/ 	.byte	0x04, 0x37
        /*0002*/ 	.short	(.L_135 - .L_134)
.L_134:
        /*0004*/ 	.word	0x00000082


	//----- nvinfo : EIATTR_KPARAM_INFO
	.align		4
.L_135:
        /*0008*/ 	.byte	0x04, 0x17
        /*000a*/ 	.short	(.L_137 - .L_136)
.L_136:
        /*000c*/ 	.word	0x00000000
        /*0010*/ 	.short	0x0002
        /*0012*/ 	.short	0x0010
        /*0014*/ 	.byte	0x00, 0xf5, 0x21, 0x00


	//----- nvinfo : EIATTR_KPARAM_INFO
	.align		4
.L_137:
        /*0018*/ 	.byte	0x04, 0x17
        /*001a*/ 	.short	(.L_139 - .L_138)
.L_138:
        /*001c*/ 	.word	0x00000000
        /*0020*/ 	.short	0x0001
        /*0022*/ 	.short	0x0008
        /*0024*/ 	.byte	0x00, 0xf5, 0x21, 0x00


	//----- nvinfo : EIATTR_KPARAM_INFO
	.align		4
.L_139:
        /*0028*/ 	.byte	0x04, 0x17
        /*002a*/ 	.short	(.L_141 - .L_140)
.L_140:
        /*002c*/ 	.word	0x00000000
        /*0030*/ 	.short	0x0000
        /*0032*/ 	.short	0x0000
        /*0034*/ 	.byte	0x00, 0xf5, 0x21, 0x00


	//----- nvinfo : EIATTR_SPARSE_MMA_MASK
	.align		4
.L_141:
        /*0038*/ 	.byte	0x03, 0x50
        /*003a*/ 	.short	0x0000


	//----- nvinfo : EIATTR_MAXREG_COUNT
	.align		4
        /*003c*/ 	.byte	0x03, 0x1b
        /*003e*/ 	.short	0x00ff


	//----- nvinfo : EIATTR_NUM_BARRIERS
	.align		4
        /*0040*/ 	.byte	0x02, 0x4c
        /*0042*/ 	.byte	0x01
	.zero		1


	//----- nvinfo : EIATTR_MERCURY_ISA_VERSION
	.align		4
        /*0044*/ 	.byte	0x03, 0x5f
        /*0046*/ 	.short	0x0101


	//----- nvinfo : EIATTR_VRC_CTA_INIT_COUNT
	.align		4
        /*0048*/ 	.byte	0x02, 0x4a
	.zero		1
	.zero		1


	//----- nvinfo : EIATTR_EXIT_INSTR_OFFSETS
	.align		4
        /*004c*/ 	.byte	0x04, 0x1c
        /*004e*/ 	.short	(.L_143 - .L_142)


	//   ....[0]....
.L_142:
        /*0050*/ 	.word	0x00000360


	//----- nvinfo : EIATTR_CBANK_PARAM_SIZE
	.align		4
.L_143:
        /*0054*/ 	.byte	0x03, 0x19
        /*0056*/ 	.short	0x0018


	//----- nvinfo : EIATTR_PARAM_CBANK
	.align		4
        /*0058*/ 	.byte	0x04, 0x0a
        /*005a*/ 	.short	(.L_145 - .L_144)
	.align		4
.L_144:
        /*005c*/ 	.word	index@(.nv.constant0._Z5mxms8PKdS0_Pd)
        /*0060*/ 	.short	0x0380
        /*0062*/ 	.short	0x0018


	//----- nvinfo : EIATTR_SW_WAR
	.align		4
.L_145:
        /*0064*/ 	.byte	0x04, 0x36
        /*0066*/ 	.short	(.L_147 - .L_146)
.L_146:
        /*0068*/ 	.word	0x00000008
.L_147:


//--------------------- .nv.info._Z8mxms_anyPKdiS0_iPdi --------------------------
	.section	.nv.info._Z8mxms_anyPKdiS0_iPdi,"",@"SHT_CUDA_INFO"
	.sectionflags	@""
	.align	4


	//----- nvinfo : EIATTR_CUDA_API_VERSION
	.align		4
        /*0000*/ 	.byte	0x04, 0x37
        /*0002*/ 	.short	(.L_149 - .L_148)
.L_148:
        /*0004*/ 	.word	0x00000082


	//----- nvinfo : EIATTR_KPARAM_INFO
	.align		4
.L_149:
        /*0008*/ 	.byte	0x04, 0x17
        /*000a*/ 	.short	(.L_151 - .L_150)
.L_150:
        /*000c*/ 	.word	0x00000000
        /*0010*/ 	.short	0x0005
        /*0012*/ 	.short	0x0028
        /*0014*/ 	.byte	0x00, 0xf0, 0x11, 0x00


	//----- nvinfo : EIATTR_KPARAM_INFO
	.align		4
.L_151:
        /*0018*/ 	.byte	0x04, 0x17
        /*001a*/ 	.short	(.L_153 - .L_152)
.L_152:
        /*001c*/ 	.word	0x00000000
        /*0020*/ 	.short	0x0004
        /*0022*/ 	.short	0x0020
        /*0024*/ 	.byte	0x00, 0xf5, 0x21, 0x00


	//----- nvinfo : EIATTR_KPARAM_INFO
	.align		4
.L_153:
        /*0028*/ 	.byte	0x04, 0x17
        /*002a*/ 	.short	(.L_155 - .L_154)
.L_154:
        /*002c*/ 	.word	0x00000000
        /*0030*/ 	.short	0x0003
        /*0032*/ 	.short	0x0018
        /*0034*/ 	.byte	0x00, 0xf0, 0x11, 0x00


	//----- nvinfo : EIATTR_KPARAM_INFO
	.align		4
.L_155:
        /*0038*/ 	.byte	0x04, 0x17
        /*003a*/ 	.short	(.L_157 - .L_156)
.L_156:
        /*003c*/ 	.word	0x00000000
        /*0040*/ 	.short	0x0002
        /*0042*/ 	.short	0x0010
        /*0044*/ 	.byte	0x00, 0xf5, 0x21, 0x00


	//----- nvinfo : EIATTR_KPARAM_INFO
	.align		4
.L_157:
        /*0048*/ 	.byte	0x04, 0x17
        /*004a*/ 	.short	(.L_159 - .L_158)
.L_158:
        /*004c*/ 	.word	0x00000000
        /*0050*/ 	.short	0x0001
        /*0052*/ 	.short	0x0008
        /*0054*/ 	.byte	0x00, 0xf0, 0x11, 0x00


	//----- nvinfo : EIATTR_KPARAM_INFO
	.align		4
.L_159:
        /*0058*/ 	.byte	0x04, 0x17
        /*005a*/ 	.short	(.L_161 - .L_160)
.L_160:
        /*005c*/ 	.word	0x00000000
        /*0060*/ 	.short	0x0000
        /*0062*/ 	.short	0x0000
        /*0064*/ 	.byte	0x00, 0xf5, 0x21, 0x00


	//----- nvinfo : EIATTR_SPARSE_MMA_MASK
	.align		4
.L_161:
        /*0068*/ 	.byte	0x03, 0x50
        /*006a*/ 	.short	0x0000


	//----- nvinfo : EIATTR_MAXREG_COUNT
	.align		4
        /*006c*/ 	.byte	0x03, 0x1b
        /*006e*/ 	.short	0x00ff


	//----- nvinfo : EIATTR_MERCURY_ISA_VERSION
	.align		4
        /*0070*/ 	.byte	0x03, 0x5f
        /*0072*/ 	.short	0x0101


	//----- nvinfo : EIATTR_VRC_CTA_INIT_COUNT
	.align		4
        /*0074*/ 	.byte	0x02, 0x4a
	.zero		1
	.zero		1


	//----- nvinfo : EIATTR_EXIT_INSTR_OFFSETS
	.align		4
        /*0078*/ 	.byte	0x04, 0x1c
        /*007a*/ 	.short	(.L_163 - .L_162)


	//   ....[0]....
.L_162:
        /*007c*/ 	.word	0x00000cf0


	//----- nvinfo : EIATTR_CBANK_PARAM_SIZE
	.align		4
.L_163:
        /*0080*/ 	.byte	0x03, 0x19
        /*0082*/ 	.short	0x002c


	//----- nvinfo : EIATTR_PARAM_CBANK
	.align		4
        /*0084*/ 	.byte	0x04, 0x0a
        /*0086*/ 	.short	(.L_165 - .L_164)
	.align		4
.L_164:
        /*0088*/ 	.word	index@(.nv.constant0._Z8mxms_anyPKdiS0_iPdi)
        /*008c*/ 	.short	0x0380
        /*008e*/ 	.short	0x002c


	//----- nvinfo : EIATTR_SW_WAR
	.align		4
.L_165:
        /*0090*/ 	.byte	0x04, 0x36
        /*0092*/ 	.short	(.L_167 - .L_166)
.L_166:
        /*0094*/ 	.word	0x00000008
.L_167:


//--------------------- .nv.info._Z5mxmr8PKdS0_Pd --------------------------
	.section	.nv.info._Z5mxmr8PKdS0_Pd,"",@"SHT_CUDA_INFO"
	.sectionflags	@""
	.align	4


	//----- nvinfo : EIATTR_CUDA_API_VERSION
	.align		4
        /*0000*/ 	.byte	0x04, 0x37
        /*0002*/ 	.short	(.L_169 - .L_168)
.L_168:
        /*0004*/ 	.word	0x00000082


	//----- nvinfo : EIATTR_KPARAM_INFO
	.align		4
.L_169:
        /*0008*/ 	.byte	0x04, 0x17
        /*000a*/ 	.short	(.L_171 - .L_170)
.L_170:
        /*000c*/ 	.word	0x00000000
        /*0010*/ 	.short	0x0002
        /*0012*/ 	.short	0x0010
        /*0014*/ 	.byte	0x00, 0xf5, 0x21, 0x00


	//----- nvinfo : EIATTR_KPARAM_INFO
	.align		4
.L_171:
        /*0018*/ 	.byte	0x04, 0x17
        /*001a*/ 	.short	(.L_173 - .L_172)
.L_172:
        /*001c*/ 	.word	0x00000000
        /*0020*/ 	.short	0x0001
        /*0022*/ 	.short	0x0008
        /*0024*/ 	.byte	0x00, 0xf5, 0x21, 0x00


	//----- nvinfo : EIATTR_KPARAM_INFO
	.align		4
.L_173:
        /*0028*/ 	.byte	0x04, 0x17
        /*002a*/ 	.short	(.L_175 - .L_174)
.L_174:
        /*002c*/ 	.word	0x00000000
        /*0030*/ 	.short	0x0000
        /*0032*/ 	.short	0x0000
        /*0034*/ 	.byte	0x00, 0xf5, 0x21, 0x00


	//----- nvinfo : EIATTR_SPARSE_MMA_MASK
	.align		4
.L_175:
        /*0038*/ 	.byte	0x03, 0x50
        /*003a*/ 	.short	0x0000


	//----- nvinfo : EIATTR_MAXREG_COUNT
	.align		4
        /*003c*/ 	.byte	0x03, 0x1b
        /*003e*/ 	.short	0x00ff


	//----- nvinfo : EIATTR_NUM_BARRIERS
	.align		4
        /*0040*/ 	.byte	0x02, 0x4c
        /*0042*/ 	.byte	0x01
	.zero		1


	//----- nvinfo : EIATTR_MERCURY_ISA_VERSION
	.align		4
        /*0044*/ 	.byte	0x03, 0x5f
        /*0046*/ 	.short	0x0101


	//----- nvinfo : EIATTR_VRC_CTA_INIT_COUNT
	.align		4
        /*0048*/ 	.byte	0x02, 0x4a
	.zero		1
	.zero		1


	//----- nvinfo : EIATTR_EXIT_INSTR_OFFSETS
	.align		4
        /*004c*/ 	.byte	0x04, 0x1c
        /*004e*/ 	.short	(.L_177 - .L_176)


	//   ....[0]....
.L_176:
        /*0050*/ 	.word	0x00000350


	//----- nvinfo : EIATTR_CBANK_PARAM_SIZE
	.align		4
.L_177:
        /*0054*/ 	.byte	0x03, 0x19
        /*0056*/ 	.short	0x0018


	//----- nvinfo : EIATTR_PARAM_CBANK
	.align		4
        /*0058*/ 	.byte	0x04, 0x0a
        /*005a*/ 	.short	(.L_179 - .L_178)
	.align		4
.L_178:
        /*005c*/ 	.word	index@(.nv.constant0._Z5mxmr8PKdS0_Pd)
        /*0060*/ 	.short	0x0380
        /*0062*/ 	.short	0x0018


	//----- nvinfo : EIATTR_SW_WAR
	.align		4
.L_179:
        /*0064*/ 	.byte	0x04, 0x36
        /*0066*/ 	.short	(.L_181 - .L_180)
.L_180:
        /*0068*/ 	.word	0x00000008
.L_181:


//--------------------- .nv.info._Z8mxmr_anyPKdiS0_iPdi --------------------------
	.section	.nv.info._Z8mxmr_anyPKdiS0_iPdi,"",@"SHT_CUDA_INFO"
	.sectionflags	@""
	.align	4


	//----- nvinfo : EIATTR_CUDA_API_VERSION
	.align		4
        /*0000*/ 	.byte	0x04, 0x37
        /*0002*/ 	.short	(.L_183 - .L_182)
.L_182:
        /*0004*/ 	.word	0x00000082


	//----- nvinfo : EIATTR_KPARAM_INFO
	.align		4
.L_183:
        /*0008*/ 	.byte	0x04, 0x17
        /*000a*/ 	.short	(.L_185 - .L_184)
.L_184:
        /*000c*/ 	.word	0x00000000
        /*0010*/ 	.short	0x0005
        /*0012*/ 	.short	0x0028
        /*0014*/ 	.byte	0x00, 0xf0, 0x11, 0x00


	//----- nvinfo : EIATTR_KPARAM_INFO
	.align		4
.L_185:
        /*0018*/ 	.byte	0x04, 0x17
        /*001a*/ 	.short	(.L_187 - .L_186)
.L_186:
        /*001c*/ 	.word	0x00000000
        /*0020*/ 	.short	0x0004
        /*0022*/ 	.short	0x0020
        /*0024*/ 	.byte	0x00, 0xf5, 0x21, 0x00


	//----- nvinfo : EIATTR_KPARAM_INFO
	.align		4
.L_187:
        /*0028*/ 	.byte	0x04, 0x17
        /*002a*/ 	.short	(.L_189 - .L_188)
.L_188:
        /*002c*/ 	.word	0x00000000
        /*0030*/ 	.short	0x0003
        /*0032*/ 	.short	0x0018
        /*0034*/ 	.byte	0x00, 0xf0, 0x11, 0x00


	//----- nvinfo : EIATTR_KPARAM_INFO
	.align		4
.L_189:
        /*0038*/ 	.byte	0x04, 0x17
        /*003a*/ 	.short	(.L_191 - .L_190)
.L_190:
        /*003c*/ 	.word	0x00000000
        /*0040*/ 	.short	0x0002
        /*0042*/ 	.short	0x0010
        /*0044*/ 	.byte	0x00, 0xf5, 0x21, 0x00


	//----- nvinfo : EIATTR_KPARAM_INFO
	.align		4
.L_191:
        /*0048*/ 	.byte	0x04, 0x17
        /*004a*/ 	.short	(.L_193 - .L_192)
.L_192:
        /*004c*/ 	.word	0x00000000
        /*0050*/ 	.short	0x0001
        /*0052*/ 	.short	0x0008
        /*0054*/ 	.byte	0x00, 0xf0, 0x11, 0x00


	//----- nvinfo : EIATTR_KPARAM_INFO
	.align		4
.L_193:
        /*0058*/ 	.byte	0x04, 0x17
        /*005a*/ 	.short	(.L_195 - .L_194)
.L_194:
        /*005c*/ 	.word	0x00000000
        /*0060*/ 	.short	0x0000
        /*0062*/ 	.short	0x0000
        /*0064*/ 	.byte	0x00, 0xf5, 0x21, 0x00


	//----- nvinfo : EIATTR_SPARSE_MMA_MASK
	.align		4
.L_195:
        /*0068*/ 	.byte	0x03, 0x50
        /*006a*/ 	.short	0x0000


	//----- nvinfo : EIATTR_MAXREG_COUNT
	.align		4
        /*006c*/ 	.byte	0x03, 0x1b
        /*006e*/ 	.short	0x00ff


	//----- nvinfo : EIATTR_MERCURY_ISA_VERSION
	.align		4
        /*0070*/ 	.byte	0x03, 0x5f
        /*0072*/ 	.short	0x0101


	//----- nvinfo : EIATTR_VRC_CTA_INIT_COUNT
	.align		4
        /*0074*/ 	.byte	0x02, 0x4a
	.zero		1
	.zero		1


	//----- nvinfo : EIATTR_EXIT_INSTR_OFFSETS
	.align		4
        /*0078*/ 	.byte	0x04, 0x1c
        /*007a*/ 	.short	(.L_197 - .L_196)


	//   ....[0]....
.L_196:
        /*007c*/ 	.word	0x00000ac0


	//----- nvinfo : EIATTR_CBANK_PARAM_SIZE
	.align		4
.L_197:
        /*0080*/ 	.byte	0x03, 0x19
        /*0082*/ 	.short	0x002c


	//----- nvinfo : EIATTR_PARAM_CBANK
	.align		4
        /*0084*/ 	.byte	0x04, 0x0a
        /*0086*/ 	.short	(.L_199 - .L_198)
	.align		4
.L_198:
        /*0088*/ 	.word	index@(.nv.constant0._Z8mxmr_anyPKdiS0_iPdi)
        /*008c*/ 	.short	0x0380
        /*008e*/ 	.short	0x002c


	//----- nvinfo : EIATTR_SW_WAR
	.align		4
.L_199:
        /*0090*/ 	.byte	0x04, 0x36
        /*0092*/ 	.short	(.L_201 - .L_200)
.L_200:
        /*0094*/ 	.word	0x00000008
.L_201:


//--------------------- .nv.info._Z11mxm_vanillaPKdiS0_iPdiii --------------------------
	.section	.nv.info._Z11mxm_vanillaPKdiS0_iPdiii,"",@"SHT_CUDA_INFO"
	.sectionflags	@""
	.align	4


	//----- nvinfo : EIATTR_CUDA_API_VERSION
	.align		4
        /*0000*/ 	.byte	0x04, 0x37
        /*0002*/ 	.short	(.L_203 - .L_202)
.L_202:
        /*0004*/ 	.word	0x00000082


	//----- nvinfo : EIATTR_KPARAM_INFO
	.align		4
.L_203:
        /*0008*/ 	.byte	0x04, 0x17
        /*000a*/ 	.short	(.L_205 - .L_204)
.L_204:
        /*000c*/ 	.word	0x00000000
        /*0010*/ 	.short	0x0007
        /*0012*/ 	.short	0x0030
        /*0014*/ 	.byte	0x00, 0xf0, 0x11, 0x00


	//----- nvinfo : EIATTR_KPARAM_INFO
	.align		4
.L_205:
        /*0018*/ 	.byte	0x04, 0x17
        /*001a*/ 	.short	(.L_207 - .L_206)
.L_206:
        /*001c*/ 	.word	0x00000000
        /*0020*/ 	.short	0x0006
        /*0022*/ 	.short	0x002c
        /*0024*/ 	.byte	0x00, 0xf0, 0x11, 0x00


	//----- nvinfo : EIATTR_KPARAM_INFO
	.align		4
.L_207:
        /*0028*/ 	.byte	0x04, 0x17
        /*002a*/ 	.short	(.L_209 - .L_208)
.L_208:
        /*002c*/ 	.word	0x00000000
        /*0030*/ 	.short	0x0005
        /*0032*/ 	.short	0x0028
        /*0034*/ 	.byte	0x00, 0xf0, 0x11, 0x00


	//----- nvinfo : EIATTR_KPARAM_INFO
	.align		4
.L_209:
        /*0038*/ 	.byte	0x04, 0x17
        /*003a*/ 	.short	(.L_211 - .L_210)
.L_210:
        /*003c*/ 	.word	0x00000000
        /*0040*/ 	.short	0x0004
        /*0042*/ 	.short	0x0020
        /*0044*/ 	.byte	0x00, 0xf5, 0x21, 0x00


	//----- nvinfo : EIATTR_KPARAM_INFO
	.align		4
.L_211:
        /*0048*/ 	.byte	0x04, 0x17
        /*004a*/ 	.short	(.L_213 - .L_212)
.L_212:
        /*004c*/ 	.word	0x00000000
        /*0050*/ 	.short	0x0003
        /*0052*/ 	.short	0x0018
        /*0054*/ 	.byte	0x00, 0xf0, 0x11, 0x00


	//----- nvinfo : EIATTR_KPARAM_INFO
	.align		4
.L_213:
        /*0058*/ 	.byte	0x04, 0x17
        /*005a*/ 	.short	(.L_215 - .L_214)
.L_214:
        /*005c*/ 	.word	0x00000000
        /*0060*/ 	.short	0x0002
        /*0062*/ 	.short	0x0010
        /*0064*/ 	.byte	0x00, 0xf5, 0x21, 0x00


	//----- nvinfo : EIATTR_KPARAM_INFO
	.align		4
.L_215:
        /*0068*/ 	.byte	0x04, 0x17
        /*006a*/ 	.short	(.L_217 - .L_216)
.L_216:
        /*006c*/ 	.word	0x00000000
        /*0070*/ 	.short	0x0001
        /*0072*/ 	.short	0x0008
        /*0074*/ 	.byte	0x00, 0xf0, 0x11, 0x00


	//----- nvinfo : EIATTR_KPARAM_INFO
	.align		4
.L_217:
        /*0078*/ 	.byte	0x04, 0x17
        /*007a*/ 	.short	(.L_219 - .L_218)
.L_218:
        /*007c*/ 	.word	0x00000000
        /*0080*/ 	.short	0x0000
        /*0082*/ 	.short	0x0000
        /*0084*/ 	.byte	0x00, 0xf5, 0x21, 0x00


	//----- nvinfo : EIATTR_SPARSE_MMA_MASK
	.align		4
.L_219:
        /*0088*/ 	.byte	0x03, 0x50
        /*008a*/ 	.short	0x0000


	//----- nvinfo : EIATTR_MAXREG_COUNT
	.align		4
        /*008c*/ 	.byte	0x03, 0x1b
        /*008e*/ 	.short	0x00ff


	//----- nvinfo : EIATTR_MERCURY_ISA_VERSION
	.align		4
        /*0090*/ 	.byte	0x03, 0x5f
        /*0092*/ 	.short	0x0101


	//----- nvinfo : EIATTR_VRC_CTA_INIT_COUNT
	.align		4
        /*0094*/ 	.byte	0x02, 0x4a
	.zero		1
	.zero		1


	//----- nvinfo : EIATTR_EXIT_INSTR_OFFSETS
	.align		4
        /*0098*/ 	.byte	0x04, 0x1c
        /*009a*/ 	.short	(.L_221 - .L_220)


	//   ....[0]....
.L_220:
        /*009c*/ 	.word	0x000000d0


	//   ....[1]....
        /*00a0*/ 	.word	0x000001d0


	//   ....[2]....
        /*00a4*/ 	.word	0x00000a30


	//   ....[3]....
        /*00a8*/ 	.word	0x00000ea0


	//   ....[4]....
        /*00ac*/ 	.word	0x00000ee0


	//   ....[5]....
        /*00b0*/ 	.word	0x00001700


	//   ....[6]....
        /*00b4*/ 	.word	0x000018e0


	//   ....[7]....
        /*00b8*/ 	.word	0x000019e0


	//   ....[8]....
        /*00bc*/ 	.word	0x00001aa0


	//   ....[9]....
        /*00c0*/ 	.word	0x00001af0


	//----- nvinfo : EIATTR_CBANK_PARAM_SIZE
	.align		4
.L_221:
        /*00c4*/ 	.byte	0x03, 0x19
        /*00c6*/ 	.short	0x0034


	//----- nvinfo : EIATTR_PARAM_CBANK
	.align		4
        /*00c8*/ 	.byte	0x04, 0x0a
        /*00ca*/ 	.short	(.L_223 - .L_222)
	.align		4
.L_222:
        /*00cc*/ 	.word	index@(.nv.constant0._Z11mxm_vanillaPKdiS0_iPdiii)
        /*00d0*/ 	.short	0x0380
        /*00d2*/ 	.short	0x0034


	//----- nvinfo : EIATTR_SW_WAR
	.align		4
.L_223:
        /*00d4*/ 	.byte	0x04, 0x36
        /*00d6*/ 	.short	(.L_225 - .L_224)
.L_224:
        /*00d8*/ 	.word	0x00000008
.L_225:


//--------------------- .nv.info._Z6curl_kPKdS0_S0_S0_S0_S0_S0_S0_S0_S0_S0_S0_S0_S0_S0_S0_S0_S0_S0_iPd --------------------------
	.section	.nv.info._Z6curl_kPKdS0_S0_S0_S0_S0_S0_S0_S0_S0_S0_S0_S0_S0_S0_S0_S0_S0_S0_iPd,"",@"SHT_CUDA_INFO"
	.sectionflags	@""
	.align	4


	//----- nvinfo : EIATTR_CUDA_API_VERSION
	.align		4
        /*0000*/ 	.byte	0x04, 0x37
        /*0002*/ 	.short	(.L_227 - .L_226)
.L_226:
        /*0004*/ 	.word	0x00000082


	//----- nvinfo : EIATTR_KPARAM_INFO
	.align		4
.L_227:
        /*0008*/ 	.byte	0x04, 0x17
        /*000a*/ 	.short	(.L_229 - .L_228)
.L_228:
        /*000c*/ 	.word	0x00000000
        /*0010*/ 	.short	0x0014
        /*0012*/ 	.short	0x00a0
        /*0014*/ 	.byte	0x00, 0xf5, 0x21, 0x00


	//----- nvinfo : EIATTR_KPARAM_INFO
	.align		4
.L_229:
        /*0018*/ 	.byte	0x04, 0x17
        /*001a*/ 	.short	(.L_231 - .L_230)
.L_230:
        /*001c*/ 	.word	0x00000000
        /*0020*/ 	.short	0x0013
        /*0022*/ 	.short	0x0098
        /*0024*/ 	.byte	0x00, 0xf0, 0x11, 0x00


	//----- nvinfo : EIATTR_KPARAM_INFO
	.align		4
.L_231:
        /*0028*/ 	.byte	0x04, 0x17
        /*002a*/ 	.short	(.L_233 - .L_232)
.L_232:
        /*002c*/ 	.word	0x00000000
        /*0030*/ 	.short	0x0012
        /*0032*/ 	.short	0x0090
        /*0034*/ 	.byte	0x00, 0xf5, 0x21, 0x00


	//----- nvinfo : EIATTR_KPARAM_INFO
	.align		4
.L_233:
        /*0038*/ 	.byte	0x04, 0x17
        /*003a*/ 	.short	(.L_235 - .L_234)
.L_234:
        /*003c*/ 	.word	0x00000000
        /*0040*/ 	.short	0x0011
        /*0042*/ 	.short	0x0088
        /*0044*/ 	.byte	0x00, 0xf5, 0x21, 0x00


	//----- nvinfo : EIATTR_KPARAM_INFO
	.align		4
.L_235:
        /*0048*/ 	.byte	0x04, 0x17
        /*004a*/ 	.short	(.L_237 - .L_236)
.L_236:
        /*004c*/ 	.word	0x00000000
        /*0050*/ 	.short	0x0010
        /*0052*/ 	.short	0x0080
        /*0054*/ 	.byte	0x00, 0xf5, 0x21, 0x00


	//----- nvinfo : EIATTR_KPARAM_INFO
	.align		4
.L_237:
        /*0058*/ 	.byte	0x04, 0x17
        /*005a*/ 	.short	(.L_239 - .L_238)
.L_238:
        /*005c*/ 	.word	0x00000000
        /*0060*/ 	.short	0x000f
        /*0062*/ 	.short	0x0078
        /*0064*/ 	.byte	0x00, 0xf5, 0x21, 0x00


	//----- nvinfo : EIATTR_KPARAM_INFO
	.align		4
.L_239:
        /*0068*/ 	.byte	0x04, 0x17
        /*006a*/ 	.short	(.L_241 - .L_240)
.L_240:
        /*006c*/ 	.word	0x00000000
        /*0070*/ 	.short	0x000e
        /*0072*/ 	.short	0x0070
        /*0074*/ 	.byte	0x00, 0xf5, 0x21, 0x00


	//----- nvinfo : EIATTR_KPARAM_INFO
	.align		4
.L_241:
        /*0078*/ 	.byte	0x04, 0x17
        /*007a*/ 	.short	(.L_243 - .L_242)
.L_242:
        /*007c*/ 	.word	0x00000000
        /*0080*/ 	.short	0x000d
        /*0082*/ 	.short	0x0068
        /*0084*/ 	.byte	0x00, 0xf5, 0x21, 0x00


	//----- nvinfo : EIATTR_KPARAM_INFO
	.align		4
.L_243:
        /*0088*/ 	.byte	0x04, 0x17
        /*008a*/ 	.short	(.L_245 - .L_244)
.L_244:
        /*008c*/ 	.word	0x00000000
        /*0090*/ 	.short	0x000c
        /*0092*/ 	.short	0x0060
        /*0094*/ 	.byte	0x00, 0xf5, 0x21, 0x00


	//----- nvinfo : EIATTR_KPARAM_INFO
	.align		4
.L_245:
        /*0098*/ 	.byte	0x04, 0x17
        /*009a*/ 	.short	(.L_247 - .L_246)
.L_246:
        /*009c*/ 	.word	0x00000000
        /*00a0*/ 	.short	0x000b
        /*00a2*/ 	.short	0x0058
        /*00a4*/ 	.byte	0x00, 0xf5, 0x21, 0x00


	//----- nvinfo : EIATTR_KPARAM_INFO
	.align		4
.L_247:
        /*00a8*/ 	.byte	0x04, 0x17
        /*00aa*/ 	.short	(.L_249 - .L_248)
.L_248:
        /*00ac*/ 	.word	0x00000000
        /*00b0*/ 	.short	0x000a
        /*00b2*/ 	.short	0x0050
        /*00b4*/ 	.byte	0x00, 0xf5, 0x21, 0x00


	//----- nvinfo : EIATTR_KPARAM_INFO
	.align		4
.L_249:
        /*00b8*/ 	.byte	0x04, 0x17
        /*00ba*/ 	.short	(.L_251 - .L_250)
.L_250:
        /*00bc*/ 	.word	0x00000000
        /*00c0*/ 	.short	0x0009
        /*00c2*/ 	.short	0x0048
        /*00c4*/ 	.byte	0x00, 0xf5, 0x21, 0x00


	//----- nvinfo : EIATTR_KPARAM_INFO
	.align		4
.L_251:
        /*00c8*/ 	.byte	0x04, 0x17
        /*00ca*/ 	.short	(.L_253 - .L_252)
.L_252:
        /*00cc*/ 	.word	0x00000000
        /*00d0*/ 	.short	0x0008
        /*00d2*/ 	.short	0x0040
        /*00d4*/ 	.byte	0x00, 0xf5, 0x21, 0x00


	//----- nvinfo : EIATTR_KPARAM_INFO
	.align		4
.L_253:
        /*00d8*/ 	.byte	0x04, 0x17
        /*00da*/ 	.short	(.L_255 - .L_254)
.L_254:
        /*00dc*/ 	.word	0x00000000
        /*00e0*/ 	.short	0x0007
        /*00e2*/ 	.short	0x0038
        /*00e4*/ 	.byte	0x00, 0xf5, 0x21, 0x00


	//----- nvinfo : EIATTR_KPARAM_INFO
	.align		4
.L_255:
        /*00e8*/ 	.byte	0x04, 0x17
        /*00ea*/ 	.short	(.L_257 - .L_256)
.L_256:
        /*00ec*/ 	.word	0x00000000
        /*00f0*/ 	.short	0x0006
        /*00f2*/ 	.short	0x0030
        /*00f4*/ 	.byte	0x00, 0xf5, 0x21, 0x00


	//----- nvinfo : EIATTR_KPARAM_INFO
	.align		4
.L_257:
        /*00f8*/ 	.byte	0x04, 0x17
        /*00fa*/ 	.short	(.L_259 - .L_258)
.L_258:
        /*00fc*/ 	.word	0x00000000
        /*0100*/ 	.short	0x0005
        /*0102*/ 	.short	0x0028
        /*0104*/ 	.byte	0x00, 0xf5, 0x21, 0x00


	//----- nvinfo : EIATTR_KPARAM_INFO
	.align		4
.L_259:
        /*0108*/ 	.byte	0x04, 0x17
        /*010a*/ 	.short	(.L_261 - .L_260)
.L_260:
        /*010c*/ 	.word	0x00000000
        /*0110*/ 	.short	0x0004
        /*0112*/ 	.short	0x0020
        /*0114*/ 	.byte	0x00, 0xf5, 0x21, 0x00


	//----- nvinfo : EIATTR_KPARAM_INFO
	.align		4
.L_261:
        /*0118*/ 	.byte	0x04, 0x17
        /*011a*/ 	.short	(.L_263 - .L_262)
.L_262:
        /*011c*/ 	.word	0x00000000
        /*0120*/ 	.short	0x0003
        /*0122*/ 	.short	0x0018
        /*0124*/ 	.byte	0x00, 0xf5, 0x21, 0x00


	//----- nvinfo : EIATTR_KPARAM_INFO
	.align		4
.L_263:
        /*0128*/ 	.byte	0x04, 0x17
        /*012a*/ 	.short	(.L_265 - .L_264)
.L_264:
        /*012c*/ 	.word	0x00000000
        /*0130*/ 	.short	0x0002
        /*0132*/ 	.short	0x0010
        /*0134*/ 	.byte	0x00, 0xf5, 0x21, 0x00


	//----- nvinfo : EIATTR_KPARAM_INFO
	.align		4
.L_265:
        /*0138*/ 	.byte	0x04, 0x17
        /*013a*/ 	.short	(.L_267 - .L_266)
.L_266:
        /*013c*/ 	.word	0x00000000
        /*0140*/ 	.short	0x0001
        /*0142*/ 	.short	0x0008
        /*0144*/ 	.byte	0x00, 0xf5, 0x21, 0x00


	//----- nvinfo : EIATTR_KPARAM_INFO
	.align		4
.L_267:
        /*0148*/ 	.byte	0x04, 0x17
        /*014a*/ 	.short	(.L_269 - .L_268)
.L_268:
        /*014c*/ 	.word	0x00000000
        /*0150*/ 	.short	0x0000
        /*0152*/ 	.short	0x0000
        /*0154*/ 	.byte	0x00, 0xf5, 0x21, 0x00


	//----- nvinfo : EIATTR_SPARSE_MMA_MASK
	.align		4
.L_269:
        /*0158*/ 	.byte	0x03, 0x50
        /*015a*/ 	.short	0x0000


	//----- nvinfo : EIATTR_MAXREG_COUNT
	.align		4
        /*015c*/ 	.byte	0x03, 0x1b
        /*015e*/ 	.short	0x00ff


	//----- nvinfo : EIATTR_MERCURY_ISA_VERSION
	.align		4
        /*0160*/ 	.byte	0x03, 0x5f
        /*0162*/ 	.short	0x0101


	//----- nvinfo : EIATTR_VRC_CTA_INIT_COUNT
	.align		4
        /*0164*/ 	.byte	0x02, 0x4a
	.zero		1
	.zero		1


	//----- nvinfo : EIATTR_EXIT_INSTR_OFFSETS
	.align		4
        /*0168*/ 	.byte	0x04, 0x1c
        /*016a*/ 	.short	(.L_271 - .L_270)


	//   ....[0]....
.L_270:
        /*016c*/ 	.word	0x00000620


	//----- nvinfo : EIATTR_CBANK_PARAM_SIZE
	.align		4
.L_271:
        /*0170*/ 	.byte	0x03, 0x19
        /*0172*/ 	.short	0x00a8


	//----- nvinfo : EIATTR_PARAM_CBANK
	.align		4
        /*0174*/ 	.byte	0x04, 0x0a
        /*0176*/ 	.short	(.L_273 - .L_272)
	.align		4
.L_272:
        /*0178*/ 	.word	index@(.nv.constant0._Z6curl_kPKdS0_S0_S0_S0_S0_S0_S0_S0_S0_S0_S0_S0_S0_S0_S0_S0_S0_S0_iPd)
        /*017c*/ 	.short	0x0380
        /*017e*/ 	.short	0x00a8


	//----- nvinfo : EIATTR_SW_WAR
	.align		4
.L_273:
        /*0180*/ 	.byte	0x04, 0x36
        /*0182*/ 	.short	(.L_275 - .L_274)
.L_274:
        /*0184*/ 	.word	0x00000008
.L_275:


//--------------------- .nv.callgraph             --------------------------
	.section	.nv.callgraph,"",@"SHT_CUDA_CALLGRAPH"
	.align	4
	.sectionentsize	8
	.align		4
        /*0000*/ 	.word	0x00000000
	.align		4
        /*0004*/ 	.word	0xffffffff
	.align		4
        /*0008*/ 	.word	0x00000000
	.align		4
        /*000c*/ 	.word	0xfffffffe
	.align		4
        /*0010*/ 	.word	0x00000000
	.align		4
        /*0014*/ 	.word	0xfffffffd
	.align		4
        /*0018*/ 	.word	0x00000000
	.align		4
        /*001c*/ 	.word	0xfffffffc


//--------------------- .text._Z10mxm_sharedPdiS_iS_i --------------------------
	.section	.text._Z10mxm_sharedPdiS_iS_i,"ax",@progbits
	.align	128
        .global         _Z10mxm_sharedPdiS_iS_i
        .type           _Z10mxm_sharedPdiS_iS_i,@function
        .size           _Z10mxm_sharedPdiS_iS_i,(.L_x_60 - _Z10mxm_sharedPdiS_iS_i)
        .other          _Z10mxm_sharedPdiS_iS_i,@"STO_CUDA_ENTRY STV_DEFAULT"
_Z10mxm_sharedPdiS_iS_i:
.text._Z10mxm_sharedPdiS_iS_i:
[----:B------:R-:W-:Y:S08]  /*0000*/  LDC R1, c[0x0][0x37c] ;  /* 0x0000df00ff017b82 */ /* 0x000ff00000000800 */
[----:B------:R-:W0:Y:S02]  /*0010*/  LDC R7, c[0x0][0x388] ;  /* 0x0000e200ff077b82 */ /* 0x000e240000000800 */
[----:B0-----:R-:W-:-:S13]  /*0020*/  ISETP.GE.AND P0, PT, R7, 0x8, PT ;  /* 0x000000080700780c */ /* 0x001fda0003f06270 */
[----:B------:R-:W-:Y:S05]  /*0030*/  @!P0 EXIT ;  /* 0x000000000000894d */ /* 0x000fea0003800000 */
[----:B------:R-:W0:Y:S01]  /*0040*/  S2R R4, SR_TID.X ;  /* 0x0000000000047919 */ /* 0x000e220000002100 */
[----:B------:R-:W1:Y:S01]  /*0050*/  S2UR UR5, SR_CgaCtaId ;  /* 0x00000000000579c3 */ /* 0x000e620000008800 */
[----:B------:R-:W-:Y:S01]  /*0060*/  SHF.R.S32.HI R0, RZ, 0x1f, R7 ;  /* 0x0000001fff007819 */ /* 0x000fe20000011407 */
[----:B------:R-:W2:Y:S01]  /*0070*/  LDCU UR7, c[0x0][0x398] ;  /* 0x00007300ff0777ac */ /* 0x000ea20008000800 */
[----:B------:R-:W0:Y:S01]  /*0080*/  S2R R3, SR_CTAID.X ;  /* 0x0000000000037919 */ /* 0x000e220000002500 */
[----:B------:R-:W-:Y:S02]  /*0090*/  CS2R R26, SRZ ;  /* 0x00000000001a7805 */ /* 0x000fe4000001ff00 */
[----:B------:R-:W-:Y:S01]  /*00a0*/  LEA.HI R0, R0, R7, RZ, 0x3 ;  /* 0x0000000700007211 */ /* 0x000fe200078f18ff */
[----:B------:R-:W-:Y:S01]  /*00b0*/  UMOV UR4, 0x400 ;  /* 0x0000040000047882 */ /* 0x000fe20000000000 */
[----:B------:R-:W3:Y:S01]  /*00c0*/  S2R R8, SR_TID.Y ;  /* 0x0000000000087919 */ /* 0x000ee20000002200 */
[----:B------:R-:W4:Y:S01]  /*00d0*/  LDC.64 R20, c[0x0][0x3a0] ;  /* 0x0000e800ff147b82 */ /* 0x000f220000000a00 */
[----:B------:R-:W-:Y:S01]  /*00e0*/  SHF.R.S32.HI R19, RZ, 0x3, R0 ;  /* 0x00000003ff137819 */ /* 0x000fe20000011400 */
[----:B------:R-:W0:Y:S01]  /*00f0*/  LDCU.64 UR8, c[0x0][0x358] ;  /* 0x00006b00ff0877ac */ /* 0x000e220008000a00 */
[----:B------:R-:W5:Y:S02]  /*0100*/  S2R R5, SR_CTAID.Y ;  /* 0x0000000000057919 */ /* 0x000f640000002600 */
[----:B------:R-:W-:-:S04]  /*0110*/  IADD3 R2, PT, PT, R19, -0x1, RZ ;  /* 0xffffffff13027810 */ /* 0x000fc80007ffe0ff */
[----:B------:R-:W-:Y:S01]  /*0120*/  ISETP.GE.U32.AND P0, PT, R2, 0x3, PT ;  /* 0x000000030200780c */ /* 0x000fe20003f06070 */
[----:B-1----:R-:W-:Y:S02]  /*0130*/  ULEA UR6, UR5, UR4, 0x18 ;  /* 0x0000000405067291 */ /* 0x002fe4000f8ec0ff */
[----:B------:R-:W-:-:S04]  /*0140*/  UIADD3 UR4, UPT, UPT, UR4, 0x200, URZ ;  /* 0x0000020004047890 */ /* 0x000fc8000fffe0ff */
[----:B------:R-:W-:Y:S01]  /*0150*/  ULEA UR4, UR5, UR4, 0x18 ;  /* 0x0000000405047291 */ /* 0x000fe2000f8ec0ff */
[----:B0-----:R-:W-:-:S05]  /*0160*/  IMAD R3, R3, 0x8, R4 ;  /* 0x0000000803037824 */ /* 0x001fca00078e0204 */
[----:B------:R-:W-:Y:S02]  /*0170*/  LEA R2, R4, UR4, 0x3 ;  /* 0x0000000404027c11 */ /* 0x000fe4000f8e18ff */
[----:B---3--:R-:W-:Y:S01]  /*0180*/  LEA R6, R8, UR6, 0x6 ;  /* 0x0000000608067c11 */ /* 0x008fe2000f8e30ff */
[----:B-----5:R-:W-:-:S04]  /*0190*/  IMAD R0, R5, 0x8, R8 ;  /* 0x0000000805007824 */ /* 0x020fc800078e0208 */
[CC--:B------:R-:W-:Y:S02]  /*01a0*/  IMAD R5, R3.reuse, R7.reuse, R0 ;  /* 0x0000000703057224 */ /* 0x0c0fe400078e0200 */
[C---:B------:R-:W-:Y:S02]  /*01b0*/  IMAD R7, R3.reuse, R7, R4 ;  /* 0x0000000703077224 */ /* 0x040fe400078e0204 */
[----:B--2---:R-:W-:Y:S02]  /*01c0*/  IMAD R3, R3, UR7, R8 ;  /* 0x0000000703037c24 */ /* 0x004fe4000f8e0208 */
[----:B----4-:R-:W-:-:S04]  /*01d0*/  IMAD.WIDE.U32 R20, R5, 0x8, R20 ;  /* 0x0000000805147825 */ /* 0x010fc800078e0014 */
[----:B------:R-:W-:Y:S01]  /*01e0*/  IMAD R5, R4, 0x8, R6 ;  /* 0x0000000804057824 */ /* 0x000fe200078e0206 */
[----:B------:R-:W-:Y:S01]  /*01f0*/  LEA R4, R8, R2, 0x6 ;  /* 0x0000000208047211 */ /* 0x000fe200078e30ff */
[----:B------:R-:W-:Y:S01]  /*0200*/  IMAD.MOV.U32 R0, RZ, RZ, RZ ;  /* 0x000000ffff007224 */ /* 0x000fe200078e00ff */
[----:B------:R-:W-:Y:S06]  /*0210*/  @!P0 BRA `(.L_x_0) ;  /* 0x0000000400e88947 */ /* 0x000fec0003800000 */
[----:B------:R-:W-:Y:S01]  /*0220*/  LOP3.LUT R0, R19, 0xffffffc, RZ, 0xc0, !PT ;  /* 0x0ffffffc13007812 */ /* 0x000fe200078ec0ff */
[----:B------:R-:W-:Y:S01]  /*0230*/  IMAD.MOV.U32 R17, RZ, RZ, R7 ;  /* 0x000000ffff117224 */ /* 0x000fe200078e0007 */
[----:B------:R-:W-:Y:S01]  /*0240*/  CS2R R26, SRZ ;  /* 0x00000000001a7805 */ /* 0x000fe2000001ff00 */
[----:B------:R-:W-:Y:S01]  /*0250*/  IMAD.MOV.U32 R16, RZ, RZ, R3 ;  /* 0x000000ffff107224 */ /* 0x000fe200078e0003 */
[----:B------:R-:W-:-:S07]  /*0260*/  IADD3 R18, PT, PT, -R0, RZ, RZ ;  /* 0x000000ff00127210 */ /* 0x000fce0007ffe1ff */
.L_x_1:
[----:B0-----:R-:W0:Y:S08]  /*0270*/  LDC.64 R24, c[0x0][0x380] ;  /* 0x0000e000ff187b82 */ /* 0x001e300000000a00 */
[----:B------:R-:W1:Y:S01]  /*0280*/  LDC.64 R22, c[0x0][0x390] ;  /* 0x0000e400ff167b82 */ /* 0x000e620000000a00 */
[----:B0-----:R-:W-:-:S05]  /*0290*/  IMAD.WIDE R24, R17, 0x8, R24 ;  /* 0x0000000811187825 */ /* 0x001fca00078e0218 */
[----:B------:R-:W2:Y:S01]  /*02a0*/  LDG.E.64 R10, desc[UR8][R24.64] ;  /* 0x00000008180a7981 */ /* 0x000ea2000c1e1b00 */
[----:B-1----:R-:W-:-:S05]  /*02b0*/  IMAD.WIDE R22, R16, 0x8, R22 ;  /* 0x0000000810167825 */ /* 0x002fca00078e0216 */
[----:B------:R-:W3:Y:S04]  /*02c0*/  LDG.E.64 R28, desc[UR8][R22.64] ;  /* 0x00000008161c7981 */ /* 0x000ee8000c1e1b00 */
[----:B--2---:R-:W-:Y:S04]  /*02d0*/  STS.64 [R5], R10 ;  /* 0x0000000a05007388 */ /* 0x004fe80000000a00 */
[----:B---3--:R-:W-:Y:S01]  /*02e0*/  STS.64 [R4], R28 ;  /* 0x0000001c04007388 */ /* 0x008fe20000000a00 */
[----:B------:R-:W-:Y:S06]  /*02f0*/  BAR.SYNC.DEFER_BLOCKING 0x0 ;  /* 0x0000000000007b1d */ /* 0x000fec0000010000 */
[----:B------:R-:W-:Y:S04]  /*0300*/  LDS.64 R12, [R2] ;  /* 0x00000000020c7984 */ /* 0x000fe80000000a00 */
[----:B------:R-:W0:Y:S04]  /*0310*/  LDS.128 R8, [R6] ;  /* 0x0000000006087984 */ /* 0x000e280000000c00 */
[----:B------:R-:W1:Y:S01]  /*0320*/  LDS.64 R14, [R2+0x40] ;  /* 0x00004000020e7984 */ /* 0x000e620000000a00 */
[----:B0-----:R-:W-:-:S03]  /*0330*/  DFMA R8, R8, R12, R26 ;  /* 0x0000000c0808722b */ /* 0x001fc6000000001a */
[----:B------:R-:W-:Y:S04]  /*0340*/  LDS.64 R12, [R2+0x80] ;  /* 0x00008000020c7984 */ /* 0x000fe80000000a00 */
[----:B------:R-:W-:Y:S01]  /*0350*/  LDS.64 R26, [R2+0x1c0] ;  /* 0x0001c000021a7984 */ /* 0x000fe20000000a00 */
[----:B-1----:R-:W-:-:S03]  /*0360*/  DFMA R14, R14, R10, R8 ;  /* 0x0000000a0e0e722b */ /* 0x002fc60000000008 */
[----:B------:R-:W0:Y:S05]  /*0370*/  LDS.128 R8, [R6+0x10] ;  /* 0x0000100006087984 */ /* 0x000e2a0000000c00 */
[----:B0-----:R-:W-:Y:S02]  /*0380*/  DFMA R8, R8, R12, R14 ;  /* 0x0000000c0808722b */ /* 0x001fe4000000000e */
[----:B------:R-:W0:Y:S04]  /*0390*/  LDS.64 R14, [R2+0xc0] ;  /* 0x0000c000020e7984 */ /* 0x000e280000000a00 */
[----:B------:R-:W-:Y:S02]  /*03a0*/  LDS.64 R12, [R2+0x100] ;  /* 0x00010000020c7984 */ /* 0x000fe40000000a00 */
[----:B0-----:R-:W-:-:S02]  /*03b0*/  DFMA R14, R14, R10, R8 ;  /* 0x0000000a0e0e722b */ /* 0x001fc40000000008 */
[----:B------:R-:W0:Y:S06]  /*03c0*/  LDS.128 R8, [R6+0x20] ;  /* 0x0000200006087984 */ /* 0x000e2c0000000c00 */
[----:B0-----:R-:W-:Y:S02]  /*03d0*/  DFMA R8, R8, R12, R14 ;  /* 0x0000000c0808722b */ /* 0x001fe4000000000e */
[----:B------:R-:W0:Y:S04]  /*03e0*/  LDS.64 R14, [R2+0x140] ;  /* 0x00014000020e7984 */ /* 0x000e280000000a00 */
[----:B------:R-:W-:Y:S02]  /*03f0*/  LDS.64 R12, [R2+0x180] ;  /* 0x00018000020c7984 */ /* 0x000fe40000000a00 */
[----:B0-----:R-:W-:-:S02]  /*0400*/  DFMA R14, R14, R10, R8 ;  /* 0x0000000a0e0e722b */ /* 0x001fc40000000008 */
[----:B------:R-:W0:Y:S06]  /*0410*/  LDS.128 R8, [R6+0x30] ;  /* 0x0000300006087984 */ /* 0x000e2c0000000c00 */
[----:B0-----:R-:W-:Y:S01]  /*0420*/  DFMA R8, R8, R12, R14 ;  /* 0x0000000c0808722b */ /* 0x001fe2000000000e */
[----:B------:R-:W-:Y:S07]  /*0430*/  BAR.SYNC.DEFER_BLOCKING 0x0 ;  /* 0x0000000000007b1d */ /* 0x000fee0000010000 */
[----:B------:R-:W-:-:S07]  /*0440*/  DFMA R26, R26, R10, R8 ;  /* 0x0000000a1a1a722b */ /* 0x000fce0000000008 */
[----:B------:R-:W-:Y:S04]  /*0450*/  STG.E.64 desc[UR8][R20.64], R26 ;  /* 0x0000001a14007986 */ /* 0x000fe8000c101b08 */
[----:B------:R-:W2:Y:S04]  /*0460*/  LDG.E.64 R10, desc[UR8][R24.64+0x40] ;  /* 0x00004008180a7981 */ /* 0x000ea8000c1e1b00 */
        /* <DEDUP_REMOVED lines=35> */
[----:B------:R-:W-:Y:S05]  /*06a0*/  LDS.64 R12, [R2+0x80] ;  /* 0x00008000020c7984 */ /* 0x000fea0000000a00 */
[----:B-1----:R-:W-:Y:S02]  /*06b0*/  DFMA R14, R14, R10, R8 ;  /* 0x0000000a0e0e722b */ /* 0x002fe40000000008 */
[----:B------:R-:W0:Y:S06]  /*06c0*/  LDS.128 R8, [R6+0x10] ;  /* 0x0000100006087984 */ /* 0x000e2c0000000c00 */
[----:B0-----:R-:W-:-:S02]  /*06d0*/  DFMA R8, R8, R12, R14 ;  /* 0x0000000c0808722b */ /* 0x001fc4000000000e */
[----:B------:R-:W0:Y:S04]  /*06e0*/  LDS.64 R14, [R2+0xc0] ;  /* 0x0000c000020e7984 */ /* 0x000e280000000a00 */
[----:B------:R-:W-:Y:S02]  /*06f0*/  LDS.64 R12, [R2+0x100] ;  /* 0x00010000020c7984 */ /* 0x000fe40000000a00 */
[----:B0-----:R-:W-:Y:S02]  /*0700*/  DFMA R14, R14, R10, R8 ;  /* 0x0000000a0e0e722b */ /* 0x001fe40000000008 */
[----:B------:R-:W0:Y:S06]  /*0710*/  LDS.128 R8, [R6+0x20] ;  /* 0x0000200006087984 */ /* 0x000e2c0000000c00 */
[----:B0-----:R-:W-:-:S02]  /*0720*/  DFMA R8, R8, R12, R14 ;  /* 0x0000000c0808722b */ /* 0x001fc4000000000e */
[----:B------:R-:W0:Y:S04]  /*0730*/  LDS.64 R14, [R2+0x140] ;  /* 0x00014000020e7984 */ /* 0x000e280000000a00 */
[----:B------:R-:W-:Y:S02]  /*0740*/  LDS.64 R12, [R2+0x180] ;  /* 0x00018000020c7984 */ /* 0x000fe40000000a00 */
[----:B0-----:R-:W-:Y:S02]  /*0750*/  DFMA R14, R14, R10, R8 ;  /* 0x0000000a0e0e722b */ /* 0x001fe40000000008 */
[----:B------:R-:W0:Y:S06]  /*0760*/  LDS.128 R8, [R6+0x30] ;  /* 0x0000300006087984 */ /* 0x000e2c0000000c00 */
[----:B0-----:R-:W-:Y:S01]  /*0770*/  DFMA R12, R8, R12, R14 ;  /* 0x0000000c080c722b */ /* 0x001fe2000000000e */
[----:B------:R-:W0:Y:S07]  /*0780*/  LDS.64 R8, [R2+0x1c0] ;  /* 0x0001c00002087984 */ /* 0x000e2e0000000a00 */
[----:B0-----:R-:W-:Y:S01]  /*0790*/  DFMA R10, R8, R10, R12 ;  /* 0x0000000a080a722b */ /* 0x001fe2000000000c */
[----:B------:R-:W-:Y:S06]  /*07a0*/  BAR.SYNC.DEFER_BLOCKING 0x0 ;  /* 0x0000000000007b1d */ /* 0x000fec0000010000 */
[----:B------:R-:W-:Y:S04]  /*07b0*/  STG.E.64 desc[UR8][R20.64], R10 ;  /* 0x0000000a14007986 */ /* 0x000fe8000c101b08 */
[----:B------:R-:W2:Y:S04]  /*07c0*/  LDG.E.64 R24, desc[UR8][R24.64+0xc0] ;  /* 0x0000c00818187981 */ /* 0x000ea8000c1e1b00 */
[----:B------:R-:W3:Y:S01]  /*07d0*/  LDG.E.64 R22, desc[UR8][R22.64+0xc0] ;  /* 0x0000c00816167981 */ /* 0x000ee2000c1e1b00 */
[----:B------:R-:W-:-:S05]  /*07e0*/  VIADD R18, R18, 0x4 ;  /* 0x0000000412127836 */ /* 0x000fca0000000000 */
[----:B------:R-:W-:Y:S01]  /*07f0*/  ISETP.NE.AND P0, PT, R18, RZ, PT ;  /* 0x000000ff1200720c */ /* 0x000fe20003f05270 */
[----:B------:R-:W-:Y:S01]  /*0800*/  VIADD R16, R16, 0x20 ;  /* 0x0000002010107836 */ /* 0x000fe20000000000 */
[----:B------:R-:W-:Y:S01]  /*0810*/  IADD3 R17, PT, PT, R17, 0x20, RZ ;  /* 0x0000002011117810 */ /* 0x000fe20007ffe0ff */
[----:B--2---:R-:W-:Y:S04]  /*0820*/  STS.64 [R5], R24 ;  /* 0x0000001805007388 */ /* 0x004fe80000000a00 */
[----:B---3--:R-:W-:Y:S01]  /*0830*/  STS.64 [R4], R22 ;  /* 0x0000001604007388 */ /* 0x008fe20000000a00 */
[----:B------:R-:W-:Y:S06]  /*0840*/  BAR.SYNC.DEFER_BLOCKING 0x0 ;  /* 0x0000000000007b1d */ /* 0x000fec0000010000 */
[----:B------:R-:W-:Y:S04]  /*0850*/  LDS.64 R28, [R2] ;  /* 0x00000000021c7984 */ /* 0x000fe80000000a00 */
[----:B------:R-:W0:Y:S04]  /*0860*/  LDS.128 R12, [R6] ;  /* 0x00000000060c7984 */ /* 0x000e280000000c00 */
[----:B------:R-:W1:Y:S04]  /*0870*/  LDS.64 R26, [R2+0x40] ;  /* 0x00004000021a7984 */ /* 0x000e680000000a00 */
[----:B------:R-:W-:Y:S04]  /*0880*/  LDS.64 R22, [R2+0xc0] ;  /* 0x0000c00002167984 */ /* 0x000fe80000000a00 */
[----:B------:R-:W-:Y:S01]  /*0890*/  LDS.64 R24, [R2+0x100] ;  /* 0x0001000002187984 */ /* 0x000fe20000000a00 */
[----:B0-----:R-:W-:-:S03]  /*08a0*/  DFMA R28, R12, R28, R10 ;  /* 0x0000001c0c1c722b */ /* 0x001fc6000000000a */
[----:B------:R-:W-:Y:S04]  /*08b0*/  LDS.64 R12, [R2+0x80] ;  /* 0x00008000020c7984 */ /* 0x000fe80000000a00 */
[----:B------:R-:W0:Y:S01]  /*08c0*/  LDS.128 R8, [R6+0x10] ;  /* 0x0000100006087984 */ /* 0x000e220000000c00 */
[----:B-1----:R-:W-:-:S03]  /*08d0*/  DFMA R14, R26, R14, R28 ;  /* 0x0000000e1a0e722b */ /* 0x002fc6000000001c */
[----:B------:R-:W-:Y:S05]  /*08e0*/  LDS.64 R26, [R2+0x1c0] ;  /* 0x0001c000021a7984 */ /* 0x000fea0000000a00 */
[----:B0-----:R-:W-:Y:S02]  /*08f0*/  DFMA R8, R8, R12, R14 ;  /* 0x0000000c0808722b */ /* 0x001fe4000000000e */
[----:B------:R-:W0:Y:S06]  /*0900*/  LDS.128 R12, [R6+0x20] ;  /* 0x00002000060c7984 */ /* 0x000e2c0000000c00 */
[----:B------:R-:W-:Y:S01]  /*0910*/  DFMA R8, R22, R10, R8 ;  /* 0x0000000a1608722b */ /* 0x000fe20000000008 */
[----:B------:R-:W1:Y:S07]  /*0920*/  LDS.64 R22, [R2+0x140] ;  /* 0x0001400002167984 */ /* 0x000e6e0000000a00 */
[----:B0-----:R-:W-:Y:S01]  /*0930*/  DFMA R24, R12, R24, R8 ;  /* 0x000000180c18722b */ /* 0x001fe20000000008 */
[----:B------:R-:W-:Y:S04]  /*0940*/  LDS.64 R12, [R2+0x180] ;  /* 0x00018000020c7984 */ /* 0x000fe80000000a00 */
[----:B------:R-:W0:Y:S03]  /*0950*/  LDS.128 R8, [R6+0x30] ;  /* 0x0000300006087984 */ /* 0x000e260000000c00 */
[----:B-1----:R-:W-:-:S08]  /*0960*/  DFMA R14, R22, R14, R24 ;  /* 0x0000000e160e722b */ /* 0x002fd00000000018 */
[----:B0-----:R-:W-:-:S08]  /*0970*/  DFMA R8, R8, R12, R14 ;  /* 0x0000000c0808722b */ /* 0x001fd0000000000e */
[----:B------:R-:W-:Y:S01]  /*0980*/  DFMA R26, R26, R10, R8 ;  /* 0x0000000a1a1a722b */ /* 0x000fe20000000008 */
[----:B------:R-:W-:Y:S06]  /*0990*/  BAR.SYNC.DEFER_BLOCKING 0x0 ;  /* 0x0000000000007b1d */ /* 0x000fec0000010000 */
[----:B------:R0:W-:Y:S01]  /*09a0*/  STG.E.64 desc[UR8][R20.64], R26 ;  /* 0x0000001a14007986 */ /* 0x0001e2000c101b08 */
[----:B------:R-:W-:Y:S05]  /*09b0*/  @P0 BRA `(.L_x_1) ;  /* 0xfffffff8002c0947 */ /* 0x000fea000383ffff */
.L_x_0:
[----:B------:R-:W-:-:S13]  /*09c0*/  LOP3.LUT P0, R8, R19, 0x3, RZ, 0xc0, !PT ;  /* 0x0000000313087812 */ /* 0x000fda000780c0ff */
[----:B------:R-:W-:Y:S05]  /*09d0*/  @!P0 EXIT ;  /* 0x000000000000894d */ /* 0x000fea0003800000 */
[----:B------:R-:W-:Y:S02]  /*09e0*/  ISETP.NE.AND P0, PT, R8, 0x1, PT ;  /* 0x000000010800780c */ /* 0x000fe40003f05270 */
[----:B------:R-:W-:-:S04]  /*09f0*/  LOP3.LUT R19, R19, 0x1, RZ, 0xc0, !PT ;  /* 0x0000000113137812 */ /* 0x000fc800078ec0ff */
[----:B------:R-:W-:-:S07]  /*0a00*/  ISETP.NE.U32.AND P1, PT, R19, 0x1, PT ;  /* 0x000000011300780c */ /* 0x000fce0003f25070 */
[----:B------:R-:W-:Y:S06]  /*0a10*/  @!P0 BRA `(.L_x_2) ;  /* 0x0000000000f48947 */ /* 0x000fec0003800000 */
[----:B------:R-:W1:Y:S01]  /*0a20*/  LDC.64 R18, c[0x0][0x380] ;  /* 0x0000e000ff127b82 */ /* 0x000e620000000a00 */
[C---:B------:R-:W-:Y:S01]  /*0a30*/  LEA R9, R0.reuse, R7, 0x3 ;  /* 0x0000000700097211 */ /* 0x040fe200078e18ff */
[----:B------:R-:W-:-:S06]  /*0a40*/  IMAD R11, R0, 0x8, R3 ;  /* 0x00000008000b7824 */ /* 0x000fcc00078e0203 */
[----:B------:R-:W2:Y:S01]  /*0a50*/  LDC.64 R16, c[0x0][0x390] ;  /* 0x0000e400ff107b82 */ /* 0x000ea20000000a00 */
[----:B-1----:R-:W-:-:S05]  /*0a60*/  IMAD.WIDE R18, R9, 0x8, R18 ;  /* 0x0000000809127825 */ /* 0x002fca00078e0212 */
[----:B------:R-:W3:Y:S01]  /*0a70*/  LDG.E.64 R24, desc[UR8][R18.64] ;  /* 0x0000000812187981 */ /* 0x000ee2000c1e1b00 */
[----:B--2---:R-:W-:-:S05]  /*0a80*/  IMAD.WIDE R16, R11, 0x8, R16 ;  /* 0x000000080b107825 */ /* 0x004fca00078e0210 */
[----:B------:R-:W2:Y:S04]  /*0a90*/  LDG.E.64 R28, desc[UR8][R16.64] ;  /* 0x00000008101c7981 */ /* 0x000ea8000c1e1b00 */
[----:B---3--:R-:W-:Y:S04]  /*0aa0*/  STS.64 [R5], R24 ;  /* 0x0000001805007388 */ /* 0x008fe80000000a00 */
[----:B--2---:R-:W-:Y:S01]  /*0ab0*/  STS.64 [R4], R28 ;  /* 0x0000001c04007388 */ /* 0x004fe20000000a00 */
[----:B------:R-:W-:Y:S06]  /*0ac0*/  BAR.SYNC.DEFER_BLOCKING 0x0 ;  /* 0x0000000000007b1d */ /* 0x000fec0000010000 */
[----:B------:R-:W-:Y:S04]  /*0ad0*/  LDS.64 R8, [R2] ;  /* 0x0000000002087984 */ /* 0x000fe80000000a00 */
[----:B------:R-:W0:Y:S04]  /*0ae0*/  LDS.128 R12, [R6] ;  /* 0x00000000060c7984 */ /* 0x000e280000000c00 */
[----:B------:R-:W1:Y:S04]  /*0af0*/  LDS.64 R22, [R2+0x40] ;  /* 0x0000400002167984 */ /* 0x000e680000000a00 */
[----:B------:R-:W-:Y:S01]  /*0b00*/  LDS.64 R24, [R2+0x100] ;  /* 0x0001000002187984 */ /* 0x000fe20000000a00 */
[----:B0-----:R-:W-:-:S03]  /*0b10*/  DFMA R26, R12, R8, R26 ;  /* 0x000000080c1a722b */ /* 0x001fc6000000001a */
[----:B------:R-:W-:Y:S04]  /*0b20*/  LDS.64 R12, [R2+0x80] ;  /* 0x00008000020c7984 */ /* 0x000fe80000000a00 */
[----:B------:R-:W0:Y:S01]  /*0b30*/  LDS.128 R8, [R6+0x10] ;  /* 0x0000100006087984 */ /* 0x000e220000000c00 */
[----:B-1----:R-:W-:-:S03]  /*0b40*/  DFMA R14, R22, R14, R26 ;  /* 0x0000000e160e722b */ /* 0x002fc6000000001a */
[----:B------:R-:W1:Y:S05]  /*0b50*/  LDS.64 R22, [R2+0xc0] ;  /* 0x0000c00002167984 */ /* 0x000e6a0000000a00 */
[----:B0-----:R-:W-:Y:S02]  /*0b60*/  DFMA R8, R8, R12, R14 ;  /* 0x0000000c0808722b */ /* 0x001fe4000000000e */
[----:B------:R-:W0:Y:S06]  /*0b70*/  LDS.128 R12, [R6+0x20] ;  /* 0x00002000060c7984 */ /* 0x000e2c0000000c00 */
[----:B-1----:R-:W-:Y:S01]  /*0b80*/  DFMA R8, R22, R10, R8 ;  /* 0x0000000a1608722b */ /* 0x002fe20000000008 */
[----:B------:R-:W1:Y:S07]  /*0b90*/  LDS.64 R22, [R2+0x140] ;  /* 0x0001400002167984 */ /* 0x000e6e0000000a00 */
[----:B0-----:R-:W-:Y:S01]  /*0ba0*/  DFMA R24, R12, R24, R8 ;  /* 0x000000180c18722b */ /* 0x001fe20000000008 */
[----:B------:R-:W-:Y:S04]  /*0bb0*/  LDS.64 R12, [R2+0x180] ;  /* 0x00018000020c7984 */ /* 0x000fe80000000a00 */
[----:B------:R-:W0:Y:S03]  /*0bc0*/  LDS.128 R8, [R6+0x30] ;  /* 0x0000300006087984 */ /* 0x000e260000000c00 */
[----:B-1----:R-:W-:-:S02]  /*0bd0*/  DFMA R14, R22, R14, R24 ;  /* 0x0000000e160e722b */ /* 0x002fc40000000018 */
[----:B------:R-:W1:Y:S06]  /*0be0*/  LDS.64 R24, [R2+0x1c0] ;  /* 0x0001c00002187984 */ /* 0x000e6c0000000a00 */
[----:B0-----:R-:W-:Y:S01]  /*0bf0*/  DFMA R8, R8, R12, R14 ;  /* 0x0000000c0808722b */ /* 0x001fe2000000000e */
[----:B------:R-:W-:Y:S07]  /*0c00*/  BAR.SYNC.DEFER_BLOCKING 0x0 ;  /* 0x0000000000007b1d */ /* 0x000fee0000010000 */
[----:B-1----:R-:W-:-:S07]  /*0c10*/  DFMA R24, R24, R10, R8 ;  /* 0x0000000a1818722b */ /* 0x002fce0000000008 */
[----:B------:R-:W-:Y:S04]  /*0c20*/  STG.E.64 desc[UR8][R20.64], R24 ;  /* 0x0000001814007986 */ /* 0x000fe8000c101b08 */
[----:B------:R-:W2:Y:S04]  /*0c30*/  LDG.E.64 R18, desc[UR8][R18.64+0x40] ;  /* 0x0000400812127981 */ /* 0x000ea8000c1e1b00 */
[----:B------:R-:W3:Y:S01]  /*0c40*/  LDG.E.64 R16, desc[UR8][R16.64+0x40] ;  /* 0x0000400810107981 */ /* 0x000ee2000c1e1b00 */
[----:B------:R-:W-:-:S03]  /*0c50*/  IADD3 R0, PT, PT, R0, 0x2, RZ ;  /* 0x0000000200007810 */ /* 0x000fc60007ffe0ff */
[----:B--2---:R-:W-:Y:S04]  /*0c60*/  STS.64 [R5], R18 ;  /* 0x0000001205007388 */ /* 0x004fe80000000a00 */
[----:B---3--:R-:W-:Y:S01]  /*0c70*/  STS.64 [R4], R16 ;  /* 0x0000001004007388 */ /* 0x008fe20000000a00 */
[----:B------:R-:W-:Y:S06]  /*0c80*/  BAR.SYNC.DEFER_BLOCKING 0x0 ;  /* 0x0000000000007b1d */ /* 0x000fec0000010000 */
[----:B------:R-:W-:Y:S04]  /*0c90*/  LDS.64 R28, [R2] ;  /* 0x00000000021c7984 */ /* 0x000fe80000000a00 */
[----:B------:R-:W0:Y:S04]  /*0ca0*/  LDS.128 R12, [R6] ;  /* 0x00000000060c7984 */ /* 0x000e280000000c00 */
[----:B------:R-:W1:Y:S04]  /*0cb0*/  LDS.64 R26, [R2+0x40] ;  /* 0x00004000021a7984 */ /* 0x000e680000000a00 */
[----:B------:R-:W-:Y:S04]  /*0cc0*/  LDS.64 R22, [R2+0x80] ;  /* 0x0000800002167984 */ /* 0x000fe80000000a00 */
[----:B------:R-:W2:Y:S04]  /*0cd0*/  LDS.128 R8, [R6+0x10] ;  /* 0x0000100006087984 */ /* 0x000ea80000000c00 */
[----:B------:R-:W3:Y:S04]  /*0ce0*/  LDS.64 R18, [R2+0xc0] ;  /* 0x0000c00002127984 */ /* 0x000ee80000000a00 */
[----:B------:R-:W-:Y:S01]  /*0cf0*/  LDS.64 R16, [R2+0x100] ;  /* 0x0001000002107984 */ /* 0x000fe20000000a00 */
[----:B0-----:R-:W-:-:S08]  /*0d00*/  DFMA R24, R12, R28, R24 ;  /* 0x0000001c0c18722b */ /* 0x001fd00000000018 */
[----:B-1----:R-:W-:Y:S01]  /*0d10*/  DFMA R24, R26, R14, R24 ;  /* 0x0000000e1a18722b */ /* 0x002fe20000000018 */
[----:B------:R-:W0:Y:S04]  /*0d20*/  LDS.128 R12, [R6+0x20] ;  /* 0x00002000060c7984 */ /* 0x000e280000000c00 */
[----:B------:R-:W-:Y:S03]  /*0d30*/  LDS.64 R26, [R2+0x1c0] ;  /* 0x0001c000021a7984 */ /* 0x000fe60000000a00 */
[----:B--2---:R-:W-:Y:S01]  /*0d40*/  DFMA R24, R8, R22, R24 ;  /* 0x000000160818722b */ /* 0x004fe20000000018 */
[----:B------:R-:W1:Y:S07]  /*0d50*/  LDS.64 R22, [R2+0x140] ;  /* 0x0001400002167984 */ /* 0x000e6e0000000a00 */
[----:B---3--:R-:W-:Y:S01]  /*0d60*/  DFMA R24, R18, R10, R24 ;  /* 0x0000000a1218722b */ /* 0x008fe20000000018 */
[----:B------:R-:W-:Y:S04]  /*0d70*/  LDS.64 R18, [R2+0x180] ;  /* 0x0001800002127984 */ /* 0x000fe80000000a00 */
[----:B------:R-:W2:Y:S03]  /*0d80*/  LDS.128 R8, [R6+0x30] ;  /* 0x0000300006087984 */ /* 0x000ea60000000c00 */
[----:B0-----:R-:W-:-:S08]  /*0d90*/  DFMA R12, R12, R16, R24 ;  /* 0x000000100c0c722b */ /* 0x001fd00000000018 */
[----:B-1----:R-:W-:-:S08]  /*0da0*/  DFMA R12, R22, R14, R12 ;  /* 0x0000000e160c722b */ /* 0x002fd0000000000c */
[----:B--2---:R-:W-:-:S08]  /*0db0*/  DFMA R8, R8, R18, R12 ;  /* 0x000000120808722b */ /* 0x004fd0000000000c */
[----:B------:R-:W-:Y:S01]  /*0dc0*/  DFMA R26, R26, R10, R8 ;  /* 0x0000000a1a1a722b */ /* 0x000fe20000000008 */
[----:B------:R-:W-:Y:S06]  /*0dd0*/  BAR.SYNC.DEFER_BLOCKING 0x0 ;  /* 0x0000000000007b1d */ /* 0x000fec0000010000 */
[----:B------:R1:W-:Y:S04]  /*0de0*/  STG.E.64 desc[UR8][R20.64], R26 ;  /* 0x0000001a14007986 */ /* 0x0003e8000c101b08 */
.L_x_2:
[----:B------:R-:W-:Y:S05]  /*0df0*/  @P1 EXIT ;  /* 0x000000000000194d */ /* 0x000fea0003800000 */
[----:B------:R-:W2:Y:S01]  /*0e00*/  LDC.64 R16, c[0x0][0x380] ;  /* 0x0000e000ff107b82 */ /* 0x000ea20000000a00 */
[C---:B------:R-:W-:Y:S01]  /*0e10*/  IMAD R7, R0.reuse, 0x8, R7 ;  /* 0x0000000800077824 */ /* 0x040fe200078e0207 */
[----:B------:R-:W-:-:S06]  /*0e20*/  LEA R3, R0, R3, 0x3 ;  /* 0x0000000300037211 */ /* 0x000fcc00078e18ff */
[----:B------:R-:W3:Y:S01]  /*0e30*/  LDC.64 R18, c[0x0][0x390] ;  /* 0x0000e400ff127b82 */ /* 0x000ee20000000a00 */
[----:B--2---:R-:W-:-:S06]  /*0e40*/  IMAD.WIDE R16, R7, 0x8, R16 ;  /* 0x0000000807107825 */ /* 0x004fcc00078e0210 */
[----:B------:R-:W2:Y:S01]  /*0e50*/  LDG.E.64 R16, desc[UR8][R16.64] ;  /* 0x0000000810107981 */ /* 0x000ea2000c1e1b00 */
[----:B---3--:R-:W-:-:S06]  /*0e60*/  IMAD.WIDE R18, R3, 0x8, R18 ;  /* 0x0000000803127825 */ /* 0x008fcc00078e0212 */
[----:B------:R-:W3:Y:S04]  /*0e70*/  LDG.E.64 R18, desc[UR8][R18.64] ;  /* 0x0000000812127981 */ /* 0x000ee8000c1e1b00 */
[----:B--2---:R-:W-:Y:S04]  /*0e80*/  STS.64 [R5], R16 ;  /* 0x0000001005007388 */ /* 0x004fe80000000a00 */
[----:B---3--:R-:W-:Y:S01]  /*0e90*/  STS.64 [R4], R18 ;  /* 0x0000001204007388 */ /* 0x008fe20000000a00 */
[----:B------:R-:W-:Y:S06]  /*0ea0*/  BAR.SYNC.DEFER_BLOCKING 0x0 ;  /* 0x0000000000007b1d */ /* 0x000fec0000010000 */
[----:B------:R-:W-:Y:S04]  /*0eb0*/  LDS.64 R16, [R2] ;  /* 0x0000000002107984 */ /* 0x000fe80000000a00 */
[----:B------:R-:W2:Y:S04]  /*0ec0*/  LDS.128 R8, [R6] ;  /* 0x0000000006087984 */ /* 0x000ea80000000c00 */
[----:B------:R-:W3:Y:S04]  /*0ed0*/  LDS.64 R28, [R2+0x40] ;  /* 0x00004000021c7984 */ /* 0x000ee80000000a00 */
[----:B------:R-:W-:Y:S04]  /*0ee0*/  LDS.64 R24, [R2+0x80] ;  /* 0x0000800002187984 */ /* 0x000fe80000000a00 */
[----:B------:R-:W4:Y:S04]  /*0ef0*/  LDS.128 R12, [R6+0x10] ;  /* 0x00001000060c7984 */ /* 0x000f280000000c00 */
[----:B------:R-:W5:Y:S04]  /*0f00*/  LDS.64 R22, [R2+0xc0] ;  /* 0x0000c00002167984 */ /* 0x000f680000000a00 */
[----:B------:R-:W-:Y:S01]  /*0f10*/  LDS.64 R4, [R2+0x140] ;  /* 0x0001400002047984 */ /* 0x000fe20000000a00 */
[----:B--2---:R-:W-:-:S03]  /*0f20*/  DFMA R8, R8, R16, R26 ;  /* 0x000000100808722b */ /* 0x004fc6000000001a */
[----:B01----:R-:W-:Y:S04]  /*0f30*/  LDS.64 R26, [R2+0x100] ;  /* 0x00010000021a7984 */ /* 0x003fe80000000a00 */
[----:B------:R-:W0:Y:S01]  /*0f40*/  LDS.128 R16, [R6+0x20] ;  /* 0x0000200006107984 */ /* 0x000e220000000c00 */
[----:B---3--:R-:W-:-:S08]  /*0f50*/  DFMA R8, R28, R10, R8 ;  /* 0x0000000a1c08722b */ /* 0x008fd00000000008 */
[----:B----4-:R-:W-:Y:S01]  /*0f60*/  DFMA R28, R12, R24, R8 ;  /* 0x000000180c1c722b */ /* 0x010fe20000000008 */
[----:B------:R-:W-:Y:S04]  /*0f70*/  LDS.64 R12, [R2+0x180] ;  /* 0x00018000020c7984 */ /* 0x000fe80000000a00 */
[----:B------:R-:W1:Y:S04]  /*0f80*/  LDS.128 R8, [R6+0x30] ;  /* 0x0000300006087984 */ /* 0x000e680000000c00 */
[----:B------:R-:W2:Y:S01]  /*0f90*/  LDS.64 R24, [R2+0x1c0] ;  /* 0x0001c00002187984 */ /* 0x000ea20000000a00 */
[----:B-----5:R-:W-:-:S08]  /*0fa0*/  DFMA R14, R22, R14, R28 ;  /* 0x0000000e160e722b */ /* 0x020fd0000000001c */
[----:B0-----:R-:W-:-:S08]  /*0fb0*/  DFMA R14, R16, R26, R14 ;  /* 0x0000001a100e722b */ /* 0x001fd0000000000e */
[----:B------:R-:W-:-:S08]  /*0fc0*/  DFMA R4, R4, R18, R14 ;  /* 0x000000120404722b */ /* 0x000fd0000000000e */
[----:B-1----:R-:W-:-:S08]  /*0fd0*/  DFMA R4, R8, R12, R4 ;  /* 0x0000000c0804722b */ /* 0x002fd00000000004 */
[----:B--2---:R-:W-:Y:S01]  /*0fe0*/  DFMA R4, R24, R10, R4 ;  /* 0x0000000a1804722b */ /* 0x004fe20000000004 */
[----:B------:R-:W-:Y:S06]  /*0ff0*/  BAR.SYNC.DEFER_BLOCKING 0x0 ;  /* 0x0000000000007b1d */ /* 0x000fec0000010000 */
[----:B------:R-:W-:Y:S01]  /*1000*/  STG.E.64 desc[UR8][R20.64], R4 ;  /* 0x0000000414007986 */ /* 0x000fe2000c101b08 */
[----:B------:R-:W-:Y:S05]  /*1010*/  EXIT ;  /* 0x000000000000794d */ /* 0x000fea0003800000 */
.L_x_3:
[----:B------:R-:W-:-:S00]  /*1020*/  BRA `(.L_x_3) ;  /* 0xfffffffc00fc7947 */ /* 0x000fc0000383ffff */
[----:B------:R-:W-:-:S00]  /*1030*/  NOP ;  /* 0x0000000000007918 */ /* 0x000fc00000000000 */
        /* <DEDUP_REMOVED lines=12> */
.L_x_60:


//--------------------- .text._Z6mxm_1dPdiS_iS_i  --------------------------
	.section	.text._Z6mxm_1dPdiS_iS_i,"ax",@progbits
	.align	128
        .global         _Z6mxm_1dPdiS_iS_i
        .type           _Z6mxm_1dPdiS_iS_i,@function
        .size           _Z6mxm_1dPdiS_iS_i,(.L_x_61 - _Z6mxm_1dPdiS_iS_i)
        .other          _Z6mxm_1dPdiS_iS_i,@"STO_CUDA_ENTRY STV_DEFAULT"
_Z6mxm_1dPdiS_iS_i:
.text._Z6mxm_1dPdiS_iS_i:
[----:B------:R-:W-:Y:S01]  /*0000*/  LDC R1, c[0x0][0x37c] ;  /* 0x0000df00ff017b82 */ /* 0x000fe20000000800 */
[----:B------:R-:W0:Y:S07]  /*0010*/  S2R R5, SR_TID.X ;  /* 0x0000000000057919 */ /* 0x000e2e0000002100 */
[----:B------:R-:W0:Y:S08]  /*0020*/  S2UR UR4, SR_CTAID.X ;  /* 0x00000000000479c3 */ /* 0x000e300000002500 */
[----:B------:R-:W0:Y:S08]  /*0030*/  LDC R0, c[0x0][0x360] ;  /* 0x0000d800ff007b82 */ /* 0x000e300000000800 */
[----:B------:R-:W1:Y:S08]  /*0040*/  LDC R2, c[0x0][0x3a8] ;  /* 0x0000ea00ff027b82 */ /* 0x000e700000000800 */
[----:B------:R-:W2:Y:S01]  /*0050*/  LDC R3, c[0x0][0x388] ;  /* 0x0000e200ff037b82 */ /* 0x000ea20000000800 */
[----:B0-----:R-:W-:Y:S01]  /*0060*/  IMAD R0, R0, UR4, R5 ;  /* 0x0000000400007c24 */ /* 0x001fe2000f8e0205 */
[----:B-1----:R-:W-:-:S04]  /*0070*/  ISETP.GE.AND P0, PT, R2, 0x1, PT ;  /* 0x000000010200780c */ /* 0x002fc80003f06270 */
[----:B--2---:R-:W-:-:S13]  /*0080*/  ISETP.GE.OR P0, PT, R0, R3, !P0 ;  /* 0x000000030000720c */ /* 0x004fda0004706670 */
[----:B------:R-:W-:Y:S05]  /*0090*/  @P0 EXIT ;  /* 0x000000000000094d */ /* 0x000fea0003800000 */
[----:B------:R-:W0:Y:S01]  /*00a0*/  LDCU UR5, c[0x0][0x398] ;  /* 0x00007300ff0577ac */ /* 0x000e220008000800 */
[----:B------:R-:W1:Y:S01]  /*00b0*/  LDCU.64 UR12, c[0x0][0x358] ;  /* 0x00006b00ff0c77ac */ /* 0x000e620008000a00 */
[----:B0-----:R-:W-:-:S09]  /*00c0*/  UISETP.GE.AND UP0, UPT, UR5, 0x1, UPT ;  /* 0x000000010500788c */ /* 0x001fd2000bf06270 */
[----:B-1----:R-:W-:Y:S05]  /*00d0*/  BRA.U !UP0, `(.L_x_4) ;  /* 0x0000000908387547 */ /* 0x002fea000b800000 */
[----:B------:R-:W-:Y:S02]  /*00e0*/  ULOP3.LUT UR10, UR5, 0x7ffffff8, URZ, 0xc0, !UPT ;  /* 0x7ffffff8050a7892 */ /* 0x000fe4000f8ec0ff */
[----:B------:R-:W-:Y:S02]  /*00f0*/  ULOP3.LUT UR5, UR5, 0x7, URZ, 0xc0, !UPT ;  /* 0x0000000705057892 */ /* 0x000fe4000f8ec0ff */
[----:B------:R-:W-:Y:S01]  /*0100*/  UIADD3 UR8, UPT, UPT, -UR10, URZ, URZ ;  /* 0x000000ff0a087290 */ /* 0x000fe2000fffe1ff */
[----:B------:R-:W-:-:S11]  /*0110*/  UMOV UR4, URZ ;  /* 0x000000ff00047c82 */ /* 0x000fd60008000000 */
.L_x_10:
[----:B0-----:R-:W0:Y:S01]  /*0120*/  LDCU UR9, c[0x0][0x398] ;  /* 0x00007300ff0977ac */ /* 0x001e220008000800 */
[----:B------:R-:W-:Y:S01]  /*0130*/  HFMA2 R3, -RZ, RZ, 0, 0 ;  /* 0x00000000ff037431 */ /* 0x000fe200000001ff */
[----:B------:R-:W-:Y:S01]  /*0140*/  CS2R R12, SRZ ;  /* 0x00000000000c7805 */ /* 0x000fe2000001ff00 */
[----:B0-----:R-:W-:Y:S02]  /*0150*/  UISETP.GE.U32.AND UP0, UPT, UR9, 0x8, UPT ;  /* 0x000000080900788c */ /* 0x001fe4000bf06070 */
[----:B------:R-:W-:-:S07]  /*0160*/  UIMAD UR14, UR4, UR9, URZ ;  /* 0x00000009040e72a4 */ /* 0x000fce000f8e02ff */
[----:B------:R-:W-:Y:S05]  /*0170*/  BRA.U !UP0, `(.L_x_5) ;  /* 0x0000000108d07547 */ /* 0x000fea000b800000 */
[----:B------:R-:W0:Y:S01]  /*0180*/  LDCU.64 UR6, c[0x0][0x390] ;  /* 0x00007200ff0677ac */ /* 0x000e220008000a00 */
[----:B------:R-:W-:Y:S02]  /*0190*/  MOV R24, R0 ;  /* 0x0000000000187202 */ /* 0x000fe40000000f00 */
[----:B------:R-:W-:Y:S01]  /*01a0*/  CS2R R12, SRZ ;  /* 0x00000000000c7805 */ /* 0x000fe2000001ff00 */
[----:B0-----:R-:W-:-:S04]  /*01b0*/  UIMAD.WIDE.U32 UR6, UR14, 0x8, UR6 ;  /* 0x000000080e0678a5 */ /* 0x001fc8000f8e0006 */
[----:B------:R-:W-:-:S04]  /*01c0*/  UIADD3 UR11, UP0, UPT, UR6, 0x20, URZ ;  /* 0x00000020060b7890 */ /* 0x000fc8000ff1e0ff */
[----:B------:R-:W-:Y:S02]  /*01d0*/  UIADD3.X UR6, UPT, UPT, URZ, UR7, URZ, UP0, !UPT ;  /* 0x00000007ff067290 */ /* 0x000fe400087fe4ff */
[----:B------:R-:W-:-:S04]  /*01e0*/  MOV R10, UR11 ;  /* 0x0000000b000a7c02 */ /* 0x000fc80008000f00 */
[----:B------:R-:W-:Y:S01]  /*01f0*/  MOV R11, UR6 ;  /* 0x00000006000b7c02 */ /* 0x000fe20008000f00 */
[----:B------:R-:W-:-:S06]  /*0200*/  UMOV UR6, UR8 ;  /* 0x0000000800067c82 */ /* 0x000fcc0008000000 */
.L_x_6:
[----:B------:R-:W0:Y:S01]  /*0210*/  LDC.64 R22, c[0x0][0x380] ;  /* 0x0000e000ff167b82 */ /* 0x000e220000000a00 */
[----:B------:R-:W-:Y:S02]  /*0220*/  MOV R2, R10 ;  /* 0x0000000a00027202 */ /* 0x000fe40000000f00 */
[----:B------:R-:W-:-:S05]  /*0230*/  MOV R3, R11 ;  /* 0x0000000b00037202 */ /* 0x000fca0000000f00 */
[----:B------:R-:W1:Y:S01]  /*0240*/  LDC R25, c[0x0][0x388] ;  /* 0x0000e200ff197b82 */ /* 0x000e620000000800 */
[----:B------:R-:W2:Y:S04]  /*0250*/  LDG.E.64 R6, desc[UR12][R2.64+-0x20] ;  /* 0xffffe00c02067981 */ /* 0x000ea8000c1e1b00 */
[----:B------:R-:W3:Y:S04]  /*0260*/  LDG.E.64 R20, desc[UR12][R2.64+-0x18] ;  /* 0xffffe80c02147981 */ /* 0x000ee8000c1e1b00 */
[----:B------:R-:W4:Y:S04]  /*0270*/  LDG.E.64 R18, desc[UR12][R2.64+-0x10] ;  /* 0xfffff00c02127981 */ /* 0x000f28000c1e1b00 */
[----:B------:R-:W5:Y:S01]  /*0280*/  LDG.E.64 R8, desc[UR12][R2.64+-0x8] ;  /* 0xfffff80c02087981 */ /* 0x000f62000c1e1b00 */
[----:B0-----:R-:W-:-:S05]  /*0290*/  IMAD.WIDE R22, R24, 0x8, R22 ;  /* 0x0000000818167825 */ /* 0x001fca00078e0216 */
[----:B------:R-:W2:Y:S01]  /*02a0*/  LDG.E.64 R14, desc[UR12][R22.64] ;  /* 0x0000000c160e7981 */ /* 0x000ea2000c1e1b00 */
[----:B-1----:R-:W-:-:S05]  /*02b0*/  IMAD.WIDE R26, R25, 0x8, R22 ;  /* 0x00000008191a7825 */ /* 0x002fca00078e0216 */
[----:B------:R0:W3:Y:S02]  /*02c0*/  LDG.E.64 R10, desc[UR12][R26.64] ;  /* 0x0000000c1a0a7981 */ /* 0x0000e4000c1e1b00 */
[----:B0-----:R-:W-:-:S05]  /*02d0*/  IMAD.WIDE R26, R25, 0x8, R26 ;  /* 0x00000008191a7825 */ /* 0x001fca00078e021a */
[----:B------:R-:W4:Y:S01]  /*02e0*/  LDG.E.64 R16, desc[UR12][R26.64] ;  /* 0x0000000c1a107981 */ /* 0x000f22000c1e1b00 */
[----:B------:R-:W-:-:S05]  /*02f0*/  IMAD.WIDE R28, R25, 0x8, R26 ;  /* 0x00000008191c7825 */ /* 0x000fca00078e021a */
[----:B------:R0:W5:Y:S02]  /*0300*/  LDG.E.64 R4, desc[UR12][R28.64] ;  /* 0x0000000c1c047981 */ /* 0x000164000c1e1b00 */
[----:B0-----:R-:W-:-:S04]  /*0310*/  IMAD.WIDE R28, R25, 0x8, R28 ;  /* 0x00000008191c7825 */ /* 0x001fc800078e021c */
[----:B------:R-:W-:-:S04]  /*0320*/  IMAD.WIDE R22, R25, 0x8, R28 ;  /* 0x0000000819167825 */ /* 0x000fc800078e021c */
[----:B------:R-:W-:Y:S01]  /*0330*/  IMAD.WIDE R26, R25, 0x8, R22 ;  /* 0x00000008191a7825 */ /* 0x000fe200078e0216 */
[----:B--2---:R-:W-:Y:S01]  /*0340*/  DFMA R12, R14, R6, R12 ;  /* 0x000000060e0c722b */ /* 0x004fe2000000000c */
[----:B------:R-:W2:Y:S04]  /*0350*/  LDG.E.64 R6, desc[UR12][R2.64] ;  /* 0x0000000c02067981 */ /* 0x000ea8000c1e1b00 */
[----:B------:R-:W2:Y:S03]  /*0360*/  LDG.E.64 R14, desc[UR12][R28.64] ;  /* 0x0000000c1c0e7981 */ /* 0x000ea6000c1e1b00 */
[----:B---3--:R-:W-:Y:S02]  /*0370*/  DFMA R20, R10, R20, R12 ;  /* 0x000000140a14722b */ /* 0x008fe4000000000c */
[----:B------:R-:W3:Y:S04]  /*0380*/  LDG.E.64 R12, desc[UR12][R2.64+0x8] ;  /* 0x0000080c020c7981 */ /* 0x000ee8000c1e1b00 */
[----:B------:R-:W3:Y:S02]  /*0390*/  LDG.E.64 R10, desc[UR12][R22.64] ;  /* 0x0000000c160a7981 */ /* 0x000ee4000c1e1b00 */
[----:B----4-:R-:W-:-:S02]  /*03a0*/  DFMA R20, R16, R18, R20 ;  /* 0x000000121014722b */ /* 0x010fc40000000014 */
[----:B------:R-:W4:Y:S04]  /*03b0*/  LDG.E.64 R18, desc[UR12][R2.64+0x10] ;  /* 0x0000100c02127981 */ /* 0x000f28000c1e1b00 */
[----:B------:R0:W4:Y:S02]  /*03c0*/  LDG.E.64 R16, desc[UR12][R26.64] ;  /* 0x0000000c1a107981 */ /* 0x000124000c1e1b00 */
[----:B-----5:R-:W-:Y:S02]  /*03d0*/  DFMA R20, R4, R8, R20 ;  /* 0x000000080414722b */ /* 0x020fe40000000014 */
[----:B------:R-:W5:Y:S01]  /*03e0*/  LDG.E.64 R4, desc[UR12][R2.64+0x18] ;  /* 0x0000180c02047981 */ /* 0x000f62000c1e1b00 */
[----:B0-----:R-:W-:-:S05]  /*03f0*/  IMAD.WIDE R26, R25, 0x8, R26 ;  /* 0x00000008191a7825 */ /* 0x001fca00078e021a */
[----:B------:R-:W5:Y:S01]  /*0400*/  LDG.E.64 R8, desc[UR12][R26.64] ;  /* 0x0000000c1a087981 */ /* 0x000f62000c1e1b00 */
[----:B------:R-:W-:-:S04]  /*0410*/  UIADD3 UR6, UPT, UPT, UR6, 0x8, URZ ;  /* 0x0000000806067890 */ /* 0x000fc8000fffe0ff */
[----:B------:R-:W-:Y:S01]  /*0420*/  UISETP.NE.AND UP0, UPT, UR6, URZ, UPT ;  /* 0x000000ff0600728c */ /* 0x000fe2000bf05270 */
[----:B------:R-:W-:Y:S01]  /*0430*/  LEA R24, R25, R24, 0x3 ;  /* 0x0000001819187211 */ /* 0x000fe200078e18ff */
[----:B--2---:R-:W-:-:S08]  /*0440*/  DFMA R6, R14, R6, R20 ;  /* 0x000000060e06722b */ /* 0x004fd00000000014 */
[----:B---3--:R-:W-:Y:S01]  /*0450*/  DFMA R6, R10, R12, R6 ;  /* 0x0000000c0a06722b */ /* 0x008fe20000000006 */
[----:B------:R-:W-:-:S07]  /*0460*/  IADD3 R10, P0, PT, R2, 0x40, RZ ;  /* 0x00000040020a7810 */ /* 0x000fce0007f1e0ff */
[----:B----4-:R-:W-:Y:S01]  /*0470*/  DFMA R6, R16, R18, R6 ;  /* 0x000000121006722b */ /* 0x010fe20000000006 */
[----:B------:R-:W-:-:S07]  /*0480*/  IADD3.X R11, PT, PT, RZ, R3, RZ, P0, !PT ;  /* 0x00000003ff0b7210 */ /* 0x000fce00007fe4ff */
[----:B-----5:R-:W-:Y:S01]  /*0490*/  DFMA R12, R8, R4, R6 ;  /* 0x00000004080c722b */ /* 0x020fe20000000006 */
[----:B------:R-:W-:Y:S10]  /*04a0*/  BRA.U UP0, `(.L_x_6) ;  /* 0xfffffffd00587547 */ /* 0x000ff4000b83ffff */
[----:B------:R-:W-:-:S07]  /*04b0*/  MOV R3, UR10 ;  /* 0x0000000a00037c02 */ /* 0x000fce0008000f00 */
.L_x_5:
[----:B------:R-:W-:-:S09]  /*04c0*/  UISETP.NE.AND UP0, UPT, UR5, URZ, UPT ;  /* 0x000000ff0500728c */ /* 0x000fd2000bf05270 */
[----:B------:R-:W-:Y:S05]  /*04d0*/  BRA.U !UP0, `(.L_x_7) ;  /* 0x0000000508107547 */ /* 0x000fea000b800000 */
[----:B------:R-:W-:Y:S02]  /*04e0*/  UIADD3 UR6, UPT, UPT, UR5, -0x1, URZ ;  /* 0xffffffff05067890 */ /* 0x000fe4000fffe0ff */
[----:B------:R-:W-:Y:S02]  /*04f0*/  ULOP3.LUT UP1, UR7, UR9, 0x3, URZ, 0xc0, !UPT ;  /* 0x0000000309077892 */ /* 0x000fe4000f82c0ff */
[----:B------:R-:W-:-:S09]  /*0500*/  UISETP.GE.U32.AND UP0, UPT, UR6, 0x3, UPT ;  /* 0x000000030600788c */ /* 0x000fd2000bf06070 */
[----:B------:R-:W-:Y:S05]  /*0510*/  BRA.U !UP0, `(.L_x_8) ;  /* 0x0000000108707547 */ /* 0x000fea000b800000 */
[----:B------:R-:W0:Y:S01]  /*0520*/  LDC R2, c[0x0][0x388] ;  /* 0x0000e200ff027b82 */ /* 0x000e220000000800 */
[C---:B------:R-:W-:Y:S02]  /*0530*/  IADD3 R11, PT, PT, R3.reuse, UR14, RZ ;  /* 0x0000000e030b7c10 */ /* 0x040fe4000fffe0ff */
[----:B------:R-:W-:-:S05]  /*0540*/  IADD3 R10, P0, PT, R3, UR14, RZ ;  /* 0x0000000e030a7c10 */ /* 0x000fca000ff1e0ff */
[----:B------:R-:W1:Y:S08]  /*0550*/  LDC.64 R6, c[0x0][0x390] ;  /* 0x0000e400ff067b82 */ /* 0x000e700000000a00 */
[----:B------:R-:W2:Y:S08]  /*0560*/  LDC.64 R22, c[0x0][0x380] ;  /* 0x0000e000ff167b82 */ /* 0x000eb00000000a00 */
[----:B------:R-:W3:Y:S01]  /*0570*/  LDC.64 R4, c[0x0][0x390] ;  /* 0x0000e400ff047b82 */ /* 0x000ee20000000a00 */
[----:B0-----:R-:W-:-:S02]  /*0580*/  IMAD R9, R3, R2, R0 ;  /* 0x0000000203097224 */ /* 0x001fc400078e0200 */
[----:B-1----:R-:W-:Y:S01]  /*0590*/  IMAD.WIDE.U32 R6, R11, 0x8, R6 ;  /* 0x000000080b067825 */ /* 0x002fe200078e0006 */
[----:B------:R-:W-:-:S05]  /*05a0*/  IADD3.X R11, PT, PT, RZ, RZ, RZ, P0, !PT ;  /* 0x000000ffff0b7210 */ /* 0x000fca00007fe4ff */
[----:B------:R-:W4:Y:S01]  /*05b0*/  LDG.E.64 R6, desc[UR12][R6.64] ;  /* 0x0000000c06067981 */ /* 0x000f22000c1e1b00 */
[----:B--2---:R-:W-:-:S05]  /*05c0*/  IMAD.WIDE R22, R9, 0x8, R22 ;  /* 0x0000000809167825 */ /* 0x004fca00078e0216 */
[----:B------:R-:W4:Y:S01]  /*05d0*/  LDG.E.64 R8, desc[UR12][R22.64] ;  /* 0x0000000c16087981 */ /* 0x000f22000c1e1b00 */
[----:B---3--:R-:W-:Y:S01]  /*05e0*/  LEA R4, P0, R10, R4, 0x3 ;  /* 0x000000040a047211 */ /* 0x008fe200078018ff */
[----:B------:R-:W-:-:S03]  /*05f0*/  IMAD.WIDE R24, R2, 0x8, R22 ;  /* 0x0000000802187825 */ /* 0x000fc600078e0216 */
[----:B------:R-:W-:Y:S02]  /*0600*/  LEA.HI.X R5, R10, R5, R11, 0x3, P0 ;  /* 0x000000050a057211 */ /* 0x000fe400000f1c0b */
[----:B------:R-:W2:Y:S01]  /*0610*/  LDG.E.64 R10, desc[UR12][R24.64] ;  /* 0x0000000c180a7981 */ /* 0x000ea2000c1e1b00 */
[----:B------:R-:W-:-:S03]  /*0620*/  IMAD.WIDE R26, R2, 0x8, R24 ;  /* 0x00000008021a7825 */ /* 0x000fc600078e0218 */
[----:B------:R-:W2:Y:S04]  /*0630*/  LDG.E.64 R14, desc[UR12][R4.64+0x8] ;  /* 0x0000080c040e7981 */ /* 0x000ea8000c1e1b00 */
[----:B------:R-:W3:Y:S01]  /*0640*/  LDG.E.64 R16, desc[UR12][R4.64+0x10] ;  /* 0x0000100c04107981 */ /* 0x000ee2000c1e1b00 */
[----:B------:R-:W-:-:S03]  /*0650*/  IMAD.WIDE R28, R2, 0x8, R26 ;  /* 0x00000008021c7825 */ /* 0x000fc600078e021a */
[----:B------:R-:W3:Y:S04]  /*0660*/  LDG.E.64 R18, desc[UR12][R26.64] ;  /* 0x0000000c1a127981 */ /* 0x000ee8000c1e1b00 */
[----:B------:R-:W5:Y:S04]  /*0670*/  LDG.E.64 R20, desc[UR12][R4.64+0x18] ;  /* 0x0000180c04147981 */ /* 0x000f68000c1e1b00 */
[----:B------:R-:W5:Y:S01]  /*0680*/  LDG.E.64 R28, desc[UR12][R28.64] ;  /* 0x0000000c1c1c7981 */ /* 0x000f62000c1e1b00 */
[----:B------:R-:W-:Y:S01]  /*0690*/  IADD3 R3, PT, PT, R3, 0x4, RZ ;  /* 0x0000000403037810 */ /* 0x000fe20007ffe0ff */
[----:B----4-:R-:W-:-:S08]  /*06a0*/  DFMA R6, R8, R6, R12 ;  /* 0x000000060806722b */ /* 0x010fd0000000000c */
[----:B--2---:R-:W-:-:S08]  /*06b0*/  DFMA R6, R10, R14, R6 ;  /* 0x0000000e0a06722b */ /* 0x004fd00000000006 */
[----:B---3--:R-:W-:-:S08]  /*06c0*/  DFMA R6, R18, R16, R6 ;  /* 0x000000101206722b */ /* 0x008fd00000000006 */
[----:B-----5:R-:W-:-:S11]  /*06d0*/  DFMA R12, R28, R20, R6 ;  /* 0x000000141c0c722b */ /* 0x020fd60000000006 */
.L_x_8:
[----:B------:R-:W-:Y:S05]  /*06e0*/  BRA.U !UP1, `(.L_x_7) ;  /* 0x00000001098c7547 */ /* 0x000fea000b800000 */
[----:B------:R-:W-:Y:S02]  /*06f0*/  UISETP.NE.AND UP0, UPT, UR7, 0x1, UPT ;  /* 0x000000010700788c */ /* 0x000fe4000bf05270 */
[----:B------:R-:W-:-:S04]  /*0700*/  ULOP3.LUT UR6, UR9, 0x1, URZ, 0xc0, !UPT ;  /* 0x0000000109067892 */ /* 0x000fc8000f8ec0ff */
[----:B------:R-:W-:-:S03]  /*0710*/  UISETP.NE.U32.AND UP1, UPT, UR6, 0x1, UPT ;  /* 0x000000010600788c */ /* 0x000fc6000bf25070 */
[----:B------:R-:W-:Y:S08]  /*0720*/  BRA.U !UP0, `(.L_x_9) ;  /* 0x0000000108507547 */ /* 0x000ff0000b800000 */
[----:B------:R-:W0:Y:S01]  /*0730*/  LDC R17, c[0x0][0x388] ;  /* 0x0000e200ff117b82 */ /* 0x000e220000000800 */
[C---:B------:R-:W-:Y:S02]  /*0740*/  IADD3 R11, PT, PT, R3.reuse, UR14, RZ ;  /* 0x0000000e030b7c10 */ /* 0x040fe4000fffe0ff */
[----:B------:R-:W-:-:S05]  /*0750*/  IADD3 R2, P0, PT, R3, UR14, RZ ;  /* 0x0000000e03027c10 */ /* 0x000fca000ff1e0ff */
[----:B------:R-:W1:Y:S08]  /*0760*/  LDC.64 R8, c[0x0][0x390] ;  /* 0x0000e400ff087b82 */ /* 0x000e700000000a00 */
[----:B------:R-:W2:Y:S08]  /*0770*/  LDC.64 R6, c[0x0][0x380] ;  /* 0x0000e000ff067b82 */ /* 0x000eb00000000a00 */
[----:B------:R-:W3:Y:S01]  /*0780*/  LDC.64 R4, c[0x0][0x390] ;  /* 0x0000e400ff047b82 */ /* 0x000ee20000000a00 */
[----:B0-----:R-:W-:-:S02]  /*0790*/  IMAD R15, R3, R17, R0 ;  /* 0x00000011030f7224 */ /* 0x001fc400078e0200 */
[----:B-1----:R-:W-:-:S06]  /*07a0*/  IMAD.WIDE.U32 R10, R11, 0x8, R8 ;  /* 0x000000080b0a7825 */ /* 0x002fcc00078e0008 */
[----:B------:R-:W4:Y:S01]  /*07b0*/  LDG.E.64 R10, desc[UR12][R10.64] ;  /* 0x0000000c0a0a7981 */ /* 0x000f22000c1e1b00 */
[----:B--2---:R-:W-:Y:S01]  /*07c0*/  IMAD.WIDE R6, R15, 0x8, R6 ;  /* 0x000000080f067825 */ /* 0x004fe200078e0206 */
[----:B------:R-:W-:-:S04]  /*07d0*/  IADD3.X R15, PT, PT, RZ, RZ, RZ, P0, !PT ;  /* 0x000000ffff0f7210 */ /* 0x000fc800007fe4ff */
[----:B------:R-:W4:Y:S01]  /*07e0*/  LDG.E.64 R8, desc[UR12][R6.64] ;  /* 0x0000000c06087981 */ /* 0x000f22000c1e1b00 */
[----:B---3--:R-:W-:-:S04]  /*07f0*/  LEA R14, P0, R2, R4, 0x3 ;  /* 0x00000004020e7211 */ /* 0x008fc800078018ff */
[----:B------:R-:W-:Y:S01]  /*0800*/  LEA.HI.X R15, R2, R5, R15, 0x3, P0 ;  /* 0x00000005020f7211 */ /* 0x000fe200000f1c0f */
[----:B------:R-:W-:-:S05]  /*0810*/  IMAD.WIDE R4, R17, 0x8, R6 ;  /* 0x0000000811047825 */ /* 0x000fca00078e0206 */
[----:B------:R-:W2:Y:S04]  /*0820*/  LDG.E.64 R14, desc[UR12][R14.64+0x8] ;  /* 0x0000080c0e0e7981 */ /* 0x000ea8000c1e1b00 */
[----:B------:R-:W2:Y:S01]  /*0830*/  LDG.E.64 R4, desc[UR12][R4.64] ;  /* 0x0000000c04047981 */ /* 0x000ea2000c1e1b00 */
[----:B------:R-:W-:Y:S01]  /*0840*/  IADD3 R3, PT, PT, R3, 0x2, RZ ;  /* 0x0000000203037810 */ /* 0x000fe20007ffe0ff */
[----:B----4-:R-:W-:-:S08]  /*0850*/  DFMA R8, R8, R10, R12 ;  /* 0x0000000a0808722b */ /* 0x010fd0000000000c */
[----:B--2---:R-:W-:-:S11]  /*0860*/  DFMA R12, R4, R14, R8 ;  /* 0x0000000e040c722b */ /* 0x004fd60000000008 */
.L_x_9:
[----:B------:R-:W-:Y:S05]  /*0870*/  BRA.U UP1, `(.L_x_7) ;  /* 0x0000000101287547 */ /* 0x000fea000b800000 */
[----:B------:R-:W0:Y:S01]  /*0880*/  LDC.64 R4, c[0x0][0x390] ;  /* 0x0000e400ff047b82 */ /* 0x000e220000000a00 */
[----:B------:R-:W1:Y:S01]  /*0890*/  LDCU UR6, c[0x0][0x388] ;  /* 0x00007100ff0677ac */ /* 0x000e620008000800 */
[----:B------:R-:W-:-:S06]  /*08a0*/  IADD3 R9, PT, PT, R3, UR14, RZ ;  /* 0x0000000e03097c10 */ /* 0x000fcc000fffe0ff */
[----:B------:R-:W2:Y:S01]  /*08b0*/  LDC.64 R6, c[0x0][0x380] ;  /* 0x0000e000ff067b82 */ /* 0x000ea20000000a00 */
[----:B-1----:R-:W-:Y:S02]  /*08c0*/  IMAD R3, R3, UR6, R0 ;  /* 0x0000000603037c24 */ /* 0x002fe4000f8e0200 */
[----:B0-----:R-:W-:-:S06]  /*08d0*/  IMAD.WIDE.U32 R4, R9, 0x8, R4 ;  /* 0x0000000809047825 */ /* 0x001fcc00078e0004 */
[----:B------:R-:W3:Y:S01]  /*08e0*/  LDG.E.64 R4, desc[UR12][R4.64] ;  /* 0x0000000c04047981 */ /* 0x000ee2000c1e1b00 */
[----:B--2---:R-:W-:-:S06]  /*08f0*/  IMAD.WIDE R2, R3, 0x8, R6 ;  /* 0x0000000803027825 */ /* 0x004fcc00078e0206 */
[----:B------:R-:W3:Y:S02]  /*0900*/  LDG.E.64 R2, desc[UR12][R2.64] ;  /* 0x0000000c02027981 */ /* 0x000ee4000c1e1b00 */
[----:B---3--:R-:W-:-:S11]  /*0910*/  DFMA R12, R2, R4, R12 ;  /* 0x00000004020c722b */ /* 0x008fd6000000000c */
.L_x_7:
[----:B------:R-:W0:Y:S08]  /*0920*/  LDC R5, c[0x0][0x388] ;  /* 0x0000e200ff057b82 */ /* 0x000e300000000800 */
[----:B------:R-:W1:Y:S08]  /*0930*/  LDC R4, c[0x0][0x3a8] ;  /* 0x0000ea00ff047b82 */ /* 0x000e700000000800 */
[----:B------:R-:W2:Y:S01]  /*0940*/  LDC.64 R2, c[0x0][0x3a0] ;  /* 0x0000e800ff027b82 */ /* 0x000ea20000000a00 */
[----:B0-----:R-:W-:Y:S01]  /*0950*/  IMAD R5, R5, UR4, R0 ;  /* 0x0000000405057c24 */ /* 0x001fe2000f8e0200 */
[----:B------:R-:W-:-:S06]  /*0960*/  UIADD3 UR4, UPT, UPT, UR4, 0x1, URZ ;  /* 0x0000000104047890 */ /* 0x000fcc000fffe0ff */
[----:B-1----:R-:W-:Y:S01]  /*0970*/  ISETP.NE.AND P0, PT, R4, UR4, PT ;  /* 0x0000000404007c0c */ /* 0x002fe2000bf05270 */
[----:B--2---:R-:W-:-:S05]  /*0980*/  IMAD.WIDE R2, R5, 0x8, R2 ;  /* 0x0000000805027825 */ /* 0x004fca00078e0202 */
[----:B------:R0:W-:Y:S07]  /*0990*/  STG.E.64 desc[UR12][R2.64], R12 ;  /* 0x0000000c02007986 */ /* 0x0001ee000c101b0c */
[----:B------:R-:W-:Y:S05]  /*09a0*/  @!P0 EXIT ;  /* 0x000000000000894d */ /* 0x000fea0003800000 */
[----:B------:R-:W-:Y:S05]  /*09b0*/  BRA `(.L_x_10) ;  /* 0xfffffff400d87947 */ /* 0x000fea000383ffff */
.L_x_4:
[C---:B------:R-:W-:Y:S02]  /*09c0*/  ISETP.GE.U32.AND P1, PT, R2.reuse, 0x8, PT ;  /* 0x000000080200780c */ /* 0x040fe40003f26070 */
[----:B------:R-:W-:Y:S02]  /*09d0*/  LOP3.LUT R5, R2, 0x7, RZ, 0xc0, !PT ;  /* 0x0000000702057812 */ /* 0x000fe400078ec0ff */
[----:B------:R-:W-:Y:S02]  /*09e0*/  MOV R4, RZ ;  /* 0x000000ff00047202 */ /* 0x000fe40000000f00 */
[----:B------:R-:W-:-:S07]  /*09f0*/  ISETP.NE.AND P0, PT, R5, RZ, PT ;  /* 0x000000ff0500720c */ /* 0x000fce0003f05270 */
[----:B------:R-:W-:Y:S06]  /*0a00*/  @!P1 BRA `(.L_x_11) ;  /* 0x00000000005c9947 */ /* 0x000fec0003800000 */
[----:B------:R-:W0:Y:S01]  /*0a10*/  LDC.64 R6, c[0x0][0x3a0] ;  /* 0x0000e800ff067b82 */ /* 0x000e220000000a00 */
[----:B------:R-:W-:Y:S01]  /*0a20*/  LOP3.LUT R4, R2, 0x7ffffff8, RZ, 0xc0, !PT ;  /* 0x7ffffff802047812 */ /* 0x000fe200078ec0ff */
[----:B------:R-:W-:-:S06]  /*0a30*/  UMOV UR4, URZ ;  /* 0x000000ff00047c82 */ /* 0x000fcc0008000000 */
.L_x_12:
[----:B-1----:R-:W-:Y:S01]  /*0a40*/  IMAD R9, R3, UR4, R0 ;  /* 0x0000000403097c24 */ /* 0x002fe2000f8e0200 */
[----:B------:R-:W-:-:S03]  /*0a50*/  UIADD3 UR4, UPT, UPT, UR4, 0x8, URZ ;  /* 0x0000000804047890 */ /* 0x000fc6000fffe0ff */
[----:B0-----:R-:W-:-:S03]  /*0a60*/  IMAD.WIDE R8, R9, 0x8, R6 ;  /* 0x0000000809087825 */ /* 0x001fc600078e0206 */
[----:B------:R-:W-:Y:S02]  /*0a70*/  ISETP.NE.AND P1, PT, R4, UR4, PT ;  /* 0x0000000404007c0c */ /* 0x000fe4000bf25270 */
[----:B------:R1:W-:Y:S01]  /*0a80*/  STG.E.64 desc[UR12][R8.64], RZ ;  /* 0x000000ff08007986 */ /* 0x0003e2000c101b0c */
[----:B------:R-:W-:-:S05]  /*0a90*/  IMAD.WIDE R10, R3, 0x8, R8 ;  /* 0x00000008030a7825 */ /* 0x000fca00078e0208 */
        /* <DEDUP_REMOVED lines=13> */
[----:B------:R-:W-:Y:S05]  /*0b70*/  @P1 BRA `(.L_x_12) ;  /* 0xfffffffc00b01947 */ /* 0x000fea000383ffff */
.L_x_11:
[----:B------:R-:W-:Y:S05]  /*0b80*/  @!P0 EXIT ;  /* 0x000000000000894d */ /* 0x000fea0003800000 */
[----:B------:R-:W-:Y:S02]  /*0b90*/  ISETP.GE.U32.AND P0, PT, R5, 0x4, PT ;  /* 0x000000040500780c */ /* 0x000fe40003f06070 */
[----:B-1----:R-:W-:-:S04]  /*0ba0*/  LOP3.LUT R14, R2, 0x3, RZ, 0xc0, !PT ;  /* 0x00000003020e7812 */ /* 0x002fc800078ec0ff */
[----:B------:R-:W-:-:S07]  /*0bb0*/  ISETP.NE.AND P1, PT, R14, RZ, PT ;  /* 0x000000ff0e00720c */ /* 0x000fce0003f25270 */
[----:B------:R-:W-:Y:S06]  /*0bc0*/  @!P0 BRA `(.L_x_13) ;  /* 0x00000000002c8947 */ /* 0x000fec0003800000 */
[----:B------:R-:W0:Y:S01]  /*0bd0*/  LDC.64 R6, c[0x0][0x3a0] ;  /* 0x0000e800ff067b82 */ /* 0x000e220000000a00 */
[C---:B------:R-:W-:Y:S01]  /*0be0*/  IMAD R5, R4.reuse, R3, R0 ;  /* 0x0000000304057224 */ /* 0x040fe200078e0200 */
[----:B------:R-:W-:-:S03]  /*0bf0*/  IADD3 R4, PT, PT, R4, 0x4, RZ ;  /* 0x0000000404047810 */ /* 0x000fc60007ffe0ff */
[----:B0-----:R-:W-:-:S05]  /*0c00*/  IMAD.WIDE R6, R5, 0x8, R6 ;  /* 0x0000000805067825 */ /* 0x001fca00078e0206 */
[----:B------:R0:W-:Y:S01]  /*0c10*/  STG.E.64 desc[UR12][R6.64], RZ ;  /* 0x000000ff06007986 */ /* 0x0001e2000c101b0c */
[----:B------:R-:W-:-:S05]  /*0c20*/  IMAD.WIDE R8, R3, 0x8, R6 ;  /* 0x0000000803087825 */ /* 0x000fca00078e0206 */
[----:B------:R0:W-:Y:S01]  /*0c30*/  STG.E.64 desc[UR12][R8.64], RZ ;  /* 0x000000ff08007986 */ /* 0x0001e2000c101b0c */
[----:B------:R-:W-:-:S05]  /*0c40*/  IMAD.WIDE R10, R3, 0x8, R8 ;  /* 0x00000008030a7825 */ /* 0x000fca00078e0208 */
[----:B------:R0:W-:Y:S01]  /*0c50*/  STG.E.64 desc[UR12][R10.64], RZ ;  /* 0x000000ff0a007986 */ /* 0x0001e2000c101b0c */
[----:B------:R-:W-:-:S05]  /*0c60*/  IMAD.WIDE R12, R3, 0x8, R10 ;  /* 0x00000008030c7825 */ /* 0x000fca00078e020a */
[----:B------:R0:W-:Y:S02]  /*0c70*/  STG.E.64 desc[UR12][R12.64], RZ ;  /* 0x000000ff0c007986 */ /* 0x0001e4000c101b0c */
.L_x_13:
[----:B------:R-:W-:Y:S05]  /*0c80*/  @!P1 EXIT ;  /* 0x000000000000994d */ /* 0x000fea0003800000 */
[----:B------:R-:W-:Y:S02]  /*0c90*/  ISETP.NE.AND P0, PT, R14, 0x1, PT ;  /* 0x000000010e00780c */ /* 0x000fe40003f05270 */
[----:B------:R-:W-:-:S04]  /*0ca0*/  LOP3.LUT R2, R2, 0x1, RZ, 0xc0, !PT ;  /* 0x0000000102027812 */ /* 0x000fc800078ec0ff */
[----:B------:R-:W-:-:S07]  /*0cb0*/  ISETP.NE.U32.AND P1, PT, R2, 0x1, PT ;  /* 0x000000010200780c */ /* 0x000fce0003f25070 */
[----:B------:R-:W-:Y:S06]  /*0cc0*/  @!P0 BRA `(.L_x_14) ;  /* 0x00000000001c8947 */ /* 0x000fec0003800000 */
[----:B0-----:R-:W0:Y:S01]  /*0cd0*/  LDC.64 R6, c[0x0][0x3a0] ;  /* 0x0000e800ff067b82 */ /* 0x001e220000000a00 */
[C---:B------:R-:W-:Y:S01]  /*0ce0*/  IMAD R5, R4.reuse, R3, R0 ;  /* 0x0000000304057224 */ /* 0x040fe200078e0200 */
[----:B------:R-:W-:-:S03]  /*0cf0*/  IADD3 R4, PT, PT, R4, 0x2, RZ ;  /* 0x0000000204047810 */ /* 0x000fc60007ffe0ff */
[----:B0-----:R-:W-:-:S05]  /*0d00*/  IMAD.WIDE R6, R5, 0x8, R6 ;  /* 0x0000000805067825 */ /* 0x001fca00078e0206 */
[----:B------:R1:W-:Y:S01]  /*0d10*/  STG.E.64 desc[UR12][R6.64], RZ ;  /* 0x000000ff06007986 */ /* 0x0003e2000c101b0c */
[----:B------:R-:W-:-:S05]  /*0d20*/  IMAD.WIDE R8, R3, 0x8, R6 ;  /* 0x0000000803087825 */ /* 0x000fca00078e0206 */
[----:B------:R1:W-:Y:S02]  /*0d30*/  STG.E.64 desc[UR12][R8.64], RZ ;  /* 0x000000ff08007986 */ /* 0x0003e4000c101b0c */
.L_x_14:
[----:B------:R-:W-:Y:S05]  /*0d40*/  @P1 EXIT ;  /* 0x000000000000194d */ /* 0x000fea0003800000 */
[----:B01----:R-:W0:Y:S01]  /*0d50*/  LDC.64 R6, c[0x0][0x3a0] ;  /* 0x0000e800ff067b82 */ /* 0x003e220000000a00 */
[----:B------:R-:W-:-:S04]  /*0d60*/  IMAD R3, R4, R3, R0 ;  /* 0x0000000304037224 */ /* 0x000fc800078e0200 */
[----:B0-----:R-:W-:-:S05]  /*0d70*/  IMAD.WIDE R2, R3, 0x8, R6 ;  /* 0x0000000803027825 */ /* 0x001fca00078e0206 */
[----:B------:R-:W-:Y:S01]  /*0d80*/  STG.E.64 desc[UR12][R2.64], RZ ;  /* 0x000000ff02007986 */ /* 0x000fe2000c101b0c */
[----:B------:R-:W-:Y:S05]  /*0d90*/  EXIT ;  /* 0x000000000000794d */ /* 0x000fea0003800000 */
.L_x_15:
        /* <DEDUP_REMOVED lines=14> */
.L_x_61:


//--------------------- .text._Z5mxmt8PKdS0_Pd    --------------------------
	.section	.text._Z5mxmt8PKdS0_Pd,"ax",@progbits
	.align	128
        .global         _Z5mxmt8PKdS0_Pd
        .type           _Z5mxmt8PKdS0_Pd,@function
        .size           _Z5mxmt8PKdS0_Pd,(.L_x_62 - _Z5mxmt8PKdS0_Pd)
        .other          _Z5mxmt8PKdS0_Pd,@"STO_CUDA_ENTRY STV_DEFAULT"
_Z5mxmt8PKdS0_Pd:
.text._Z5mxmt8PKdS0_Pd:
[----:B------:R-:W-:Y:S01]  /*0000*/  LDC R1, c[0x0][0x37c] ;  /* 0x0000df00ff017b82 */ /* 0x000fe20000000800 */
[----:B------:R-:W0:Y:S07]  /*0010*/  S2R R20, SR_TID.Z ;  /* 0x0000000000147919 */ /* 0x000e2e0000002300 */
[----:B------:R-:W1:Y:S01]  /*0020*/  LDC.64 R2, c[0x0][0x380] ;  /* 0x0000e000ff027b82 */ /* 0x000e620000000a00 */
[----:B------:R-:W2:Y:S01]  /*0030*/  LDCU.64 UR8, c[0x0][0x358] ;  /* 0x00006b00ff0877ac */ /* 0x000ea20008000a00 */
[----:B------:R-:W0:Y:S01]  /*0040*/  S2R R9, SR_TID.X ;  /* 0x0000000000097919 */ /* 0x000e220000002100 */
[----:B------:R-:W3:Y:S05]  /*0050*/  S2R R21, SR_TID.Y ;  /* 0x0000000000157919 */ /* 0x000eea0000002200 */
[----:B------:R-:W4:Y:S01]  /*0060*/  LDC.64 R4, c[0x0][0x388] ;  /* 0x0000e200ff047b82 */ /* 0x000f220000000a00 */
[----:B------:R-:W5:Y:S01]  /*0070*/  S2R R7, SR_CTAID.X ;  /* 0x0000000000077919 */ /* 0x000f620000002500 */
[----:B0-----:R-:W-:-:S04]  /*0080*/  IMAD R20, R20, 0x8, R9 ;  /* 0x0000000814147824 */ /* 0x001fc800078e0209 */
[C---:B---3--:R-:W-:Y:S01]  /*0090*/  IMAD R6, R21.reuse, 0x40, R20 ;  /* 0x0000004015067824 */ /* 0x048fe200078e0214 */
[----:B------:R-:W-:-:S04]  /*00a0*/  LEA R9, R21, R9, 0x3 ;  /* 0x0000000915097211 */ /* 0x000fc800078e18ff */
[----:B-----5:R-:W-:Y:S01]  /*00b0*/  LEA R0, R7, R6, 0x9 ;  /* 0x0000000607007211 */ /* 0x020fe200078e48ff */
[----:B----4-:R-:W-:-:S04]  /*00c0*/  IMAD.WIDE.U32 R4, R9, 0x8, R4 ;  /* 0x0000000809047825 */ /* 0x010fc800078e0004 */
[----:B-1----:R-:W-:Y:S01]  /*00d0*/  IMAD.WIDE.U32 R2, R0, 0x8, R2 ;  /* 0x0000000800027825 */ /* 0x002fe200078e0002 */
[----:B--2---:R-:W2:Y:S04]  /*00e0*/  LDG.E.64.CONSTANT R26, desc[UR8][R4.64] ;  /* 0x00000008041a7981 */ /* 0x004ea8000c1e9b00 */
[----:B------:R-:W3:Y:S01]  /*00f0*/  LDG.E.64.CONSTANT R22, desc[UR8][R2.64] ;  /* 0x0000000802167981 */ /* 0x000ee2000c1e9b00 */
[----:B------:R-:W0:Y:S01]  /*0100*/  S2UR UR6, SR_CgaCtaId ;  /* 0x00000000000679c3 */ /* 0x000e220000008800 */
[----:B------:R-:W-:Y:S02]  /*0110*/  UMOV UR4, 0x400 ;  /* 0x0000040000047882 */ /* 0x000fe40000000000 */
[----:B------:R-:W-:Y:S02]  /*0120*/  UIADD3 UR5, UPT, UPT, UR4, 0x1000, URZ ;  /* 0x0000100004057890 */ /* 0x000fe4000fffe0ff */
[----:B0-----:R-:W-:-:S02]  /*0130*/  ULEA UR4, UR6, UR4, 0x18 ;  /* 0x0000000406047291 */ /* 0x001fc4000f8ec0ff */
[----:B------:R-:W-:-:S04]  /*0140*/  ULEA UR5, UR6, UR5, 0x18 ;  /* 0x0000000506057291 */ /* 0x000fc8000f8ec0ff */
[----:B------:R-:W-:Y:S02]  /*0150*/  LEA R7, R6, UR4, 0x3 ;  /* 0x0000000406077c11 */ /* 0x000fe4000f8e18ff */
[----:B------:R-:W-:Y:S02]  /*0160*/  LEA R9, R9, UR5, 0x3 ;  /* 0x0000000509097c11 */ /* 0x000fe4000f8e18ff */
[----:B------:R-:W-:Y:S02]  /*0170*/  LEA R20, R20, UR4, 0x3 ;  /* 0x0000000414147c11 */ /* 0x000fe4000f8e18ff */
[----:B------:R-:W-:Y:S01]  /*0180*/  LEA R21, R21, UR5, 0x6 ;  /* 0x0000000515157c11 */ /* 0x000fe2000f8e30ff */
[----:B---3--:R-:W-:Y:S04]  /*0190*/  STS.64 [R7], R22 ;  /* 0x0000001607007388 */ /* 0x008fe80000000a00 */
[----:B--2---:R-:W-:Y:S01]  /*01a0*/  STS.64 [R9], R26 ;  /* 0x0000001a09007388 */ /* 0x004fe20000000a00 */
[----:B------:R-:W-:Y:S06]  /*01b0*/  BAR.SYNC.DEFER_BLOCKING 0x0 ;  /* 0x0000000000007b1d */ /* 0x000fec0000010000 */
[----:B------:R-:W-:Y:S04]  /*01c0*/  LDS.64 R28, [R20] ;  /* 0x00000000141c7984 */ /* 0x000fe80000000a00 */
[----:B------:R-:W0:Y:S04]  /*01d0*/  LDS.128 R12, [R21] ;  /* 0x00000000150c7984 */ /* 0x000e280000000c00 */
[----:B------:R-:W1:Y:S04]  /*01e0*/  LDS.64 R24, [R20+0x200] ;  /* 0x0002000014187984 */ /* 0x000e680000000a00 */
[----:B------:R-:W-:Y:S04]  /*01f0*/  LDS.64 R18, [R20+0x400] ;  /* 0x0004000014127984 */ /* 0x000fe80000000a00 */
[----:B------:R-:W2:Y:S04]  /*0200*/  LDS.128 R4, [R21+0x10] ;  /* 0x0000100015047984 */ /* 0x000ea80000000c00 */
[----:B------:R-:W3:Y:S04]  /*0210*/  LDS.64 R16, [R20+0x600] ;  /* 0x0006000014107984 */ /* 0x000ee80000000a00 */
[----:B------:R-:W-:Y:S04]  /*0220*/  LDS.64 R2, [R20+0x800] ;  /* 0x0008000014027984 */ /* 0x000fe80000000a00 */
[----:B------:R-:W4:Y:S04]  /*0230*/  LDS.128 R8, [R21+0x20] ;  /* 0x0000200015087984 */ /* 0x000f280000000c00 */
[----:B------:R-:W5:Y:S04]  /*0240*/  LDS.64 R22, [R20+0xa00] ;  /* 0x000a000014167984 */ /* 0x000f680000000a00 */
[----:B------:R-:W-:Y:S01]  /*0250*/  LDS.64 R26, [R20+0xc00] ;  /* 0x000c0000141a7984 */ /* 0x000fe20000000a00 */
[----:B0-----:R-:W-:-:S08]  /*0260*/  DFMA R12, R28, R12, RZ ;  /* 0x0000000c1c0c722b */ /* 0x001fd000000000ff */
[----:B-1----:R-:W-:Y:S02]  /*0270*/  DFMA R24, R24, R14, R12 ;  /* 0x0000000e1818722b */ /* 0x002fe4000000000c */
[----:B------:R-:W0:Y:S06]  /*0280*/  LDS.128 R12, [R21+0x30] ;  /* 0x00003000150c7984 */ /* 0x000e2c0000000c00 */
[----:B--2---:R-:W-:Y:S01]  /*0290*/  DFMA R18, R18, R4, R24 ;  /* 0x000000041212722b */ /* 0x004fe20000000018 */
[----:B------:R-:W1:Y:S07]  /*02a0*/  LDS.64 R4, [R20+0xe00] ;  /* 0x000e000014047984 */ /* 0x000e6e0000000a00 */
[----:B---3--:R-:W-:-:S08]  /*02b0*/  DFMA R6, R16, R6, R18 ;  /* 0x000000061006722b */ /* 0x008fd00000000012 */
[----:B----4-:R-:W-:Y:S02]  /*02c0*/  DFMA R2, R2, R8, R6 ;  /* 0x000000080202722b */ /* 0x010fe40000000006 */
[----:B------:R-:W2:Y:S06]  /*02d0*/  LDC.64 R6, c[0x0][0x390] ;  /* 0x0000e400ff067b82 */ /* 0x000eac0000000a00 */
[----:B-----5:R-:W-:-:S08]  /*02e0*/  DFMA R2, R22, R10, R2 ;  /* 0x0000000a1602722b */ /* 0x020fd00000000002 */
[----:B0-----:R-:W-:-:S08]  /*02f0*/  DFMA R2, R26, R12, R2 ;  /* 0x0000000c1a02722b */ /* 0x001fd00000000002 */
[----:B-1----:R-:W-:Y:S01]  /*0300*/  DFMA R2, R4, R14, R2 ;  /* 0x0000000e0402722b */ /* 0x002fe20000000002 */
[----:B--2---:R-:W-:-:S06]  /*0310*/  IMAD.WIDE.U32 R4, R0, 0x8, R6 ;  /* 0x0000000800047825 */ /* 0x004fcc00078e0006 */
[----:B------:R-:W-:Y:S01]  /*0320*/  STG.E.64 desc[UR8][R4.64], R2 ;  /* 0x0000000204007986 */ /* 0x000fe2000c101b08 */
[----:B------:R-:W-:Y:S05]  /*0330*/  EXIT ;  /* 0x000000000000794d */ /* 0x000fea0003800000 */
.L_x_16:
        /* <DEDUP_REMOVED lines=12> */
.L_x_62:


//--------------------- .text._Z8mxmt_anyPKdiS0_iPdi --------------------------
	.section	.text._Z8mxmt_anyPKdiS0_iPdi,"ax",@progbits
	.align	128
        .global         _Z8mxmt_anyPKdiS0_iPdi
        .type           _Z8mxmt_anyPKdiS0_iPdi,@function
        .size           _Z8mxmt_anyPKdiS0_iPdi,(.L_x_63 - _Z8mxmt_anyPKdiS0_iPdi)
        .other          _Z8mxmt_anyPKdiS0_iPdi,@"STO_CUDA_ENTRY STV_DEFAULT"
_Z8mxmt_anyPKdiS0_iPdi:
.text._Z8mxmt_anyPKdiS0_iPdi:
[----:B------:R-:W-:Y:S08]  /*0000*/  LDC R1, c[0x0][0x37c] ;  /* 0x0000df00ff017b82 */ /* 0x000ff00000000800 */
[----:B------:R-:W0:Y:S01]  /*0010*/  LDC R0, c[0x0][0x398] ;  /* 0x0000e600ff007b82 */ /* 0x000e220000000800 */
[----:B------:R-:W1:Y:S01]  /*0020*/  S2R R22, SR_TID.Z ;  /* 0x0000000000167919 */ /* 0x000e620000002300 */
[----:B------:R-:W1:Y:S01]  /*0030*/  LDCU UR6, c[0x0][0x360] ;  /* 0x00006c00ff0677ac */ /* 0x000e620008000800 */
[----:B------:R-:W-:Y:S01]  /*0040*/  CS2R R16, SRZ ;  /* 0x0000000000107805 */ /* 0x000fe2000001ff00 */
[----:B------:R-:W2:Y:S01]  /*0050*/  S2R R11, SR_TID.X ;  /* 0x00000000000b7919 */ /* 0x000ea20000002100 */
[----:B------:R-:W3:Y:S01]  /*0060*/  LDCU.64 UR4, c[0x0][0x358] ;  /* 0x00006b00ff0477ac */ /* 0x000ee20008000a00 */
[----:B0-----:R-:W-:Y:S01]  /*0070*/  ISETP.GE.AND P0, PT, R0, 0x1, PT ;  /* 0x000000010000780c */ /* 0x001fe20003f06270 */
[----:B-1----:R-:W-:-:S05]  /*0080*/  IMAD R22, R22, UR6, RZ ;  /* 0x0000000616167c24 */ /* 0x002fca000f8e02ff */
[----:B--2---:R-:W-:-:S07]  /*0090*/  IADD3 R3, PT, PT, R22, R11, RZ ;  /* 0x0000000b16037210 */ /* 0x004fce0007ffe0ff */
[----:B---3--:R-:W-:Y:S05]  /*00a0*/  @!P0 BRA `(.L_x_17) ;  /* 0x00000008008c8947 */ /* 0x008fea0003800000 */
[----:B------:R-:W0:Y:S01]  /*00b0*/  S2R R7, SR_CTAID.X ;  /* 0x0000000000077919 */ /* 0x000e220000002500 */
[C---:B------:R-:W-:Y:S01]  /*00c0*/  ISETP.GE.U32.AND P1, PT, R0.reuse, 0x8, PT ;  /* 0x000000080000780c */ /* 0x040fe20003f26070 */
[----:B------:R-:W-:Y:S01]  /*00d0*/  HFMA2 R6, -RZ, RZ, 0, 0 ;  /* 0x00000000ff067431 */ /* 0x000fe200000001ff */
[----:B------:R-:W-:Y:S01]  /*00e0*/  LOP3.LUT R4, R0, 0x7, RZ, 0xc0, !PT ;  /* 0x0000000700047812 */ /* 0x000fe200078ec0ff */
[----:B------:R-:W1:Y:S01]  /*00f0*/  S2R R5, SR_TID.Y ;  /* 0x0000000000057919 */ /* 0x000e620000002200 */
[----:B------:R-:W-:Y:S02]  /*0100*/  CS2R R16, SRZ ;  /* 0x0000000000107805 */ /* 0x000fe4000001ff00 */
[----:B------:R-:W-:Y:S01]  /*0110*/  ISETP.NE.AND P0, PT, R4, RZ, PT ;  /* 0x000000ff0400720c */ /* 0x000fe20003f05270 */
[----:B0-----:R-:W-:-:S06]  /*0120*/  IMAD R7, R7, R0, RZ ;  /* 0x0000000007077224 */ /* 0x001fcc00078e02ff */
[----:B------:R-:W-:Y:S06]  /*0130*/  @!P1 BRA `(.L_x_18) ;  /* 0x0000000400489947 */ /* 0x000fec0003800000 */
[----:B------:R-:W0:Y:S01]  /*0140*/  LDC R8, c[0x0][0x388] ;  /* 0x0000e200ff087b82 */ /* 0x000e220000000800 */
[----:B------:R-:W-:Y:S01]  /*0150*/  IADD3 R9, PT, PT, R7, 0x2, RZ ;  /* 0x0000000207097810 */ /* 0x000fe20007ffe0ff */
[----:B-1----:R-:W-:Y:S01]  /*0160*/  IMAD R21, R5, R0, 0x3 ;  /* 0x0000000305157424 */ /* 0x002fe200078e0200 */
[C---:B------:R-:W-:Y:S02]  /*0170*/  IADD3 R23, PT, PT, R7.reuse, 0x3, RZ ;  /* 0x0000000307177810 */ /* 0x040fe40007ffe0ff */
[----:B------:R-:W-:Y:S02]  /*0180*/  CS2R R16, SRZ ;  /* 0x0000000000107805 */ /* 0x000fe4000001ff00 */
[C---:B------:R-:W-:Y:S02]  /*0190*/  IADD3 R25, PT, PT, R7.reuse, 0x4, RZ ;  /* 0x0000000407197810 */ /* 0x040fe40007ffe0ff */
[C---:B------:R-:W-:Y:S02]  /*01a0*/  IADD3 R27, PT, PT, R7.reuse, 0x5, RZ ;  /* 0x00000005071b7810 */ /* 0x040fe40007ffe0ff */
[----:B------:R-:W-:-:S02]  /*01b0*/  IADD3 R29, PT, PT, R7, 0x6, RZ ;  /* 0x00000006071d7810 */ /* 0x000fc40007ffe0ff */
[----:B------:R-:W-:Y:S02]  /*01c0*/  IADD3 R20, PT, PT, R7, 0x7, RZ ;  /* 0x0000000707147810 */ /* 0x000fe40007ffe0ff */
[----:B------:R-:W-:-:S04]  /*01d0*/  LOP3.LUT R6, R0, 0x7ffffff8, RZ, 0xc0, !PT ;  /* 0x7ffffff800067812 */ /* 0x000fc800078ec0ff */
[----:B------:R-:W-:Y:S01]  /*01e0*/  IADD3 R24, PT, PT, -R6, RZ, RZ ;  /* 0x000000ff06187210 */ /* 0x000fe20007ffe1ff */
[CC--:B0-----:R-:W-:Y:S02]  /*01f0*/  IMAD R11, R7.reuse, R8.reuse, R11 ;  /* 0x00000008070b7224 */ /* 0x0c1fe400078e020b */
[-C--:B------:R-:W-:Y:S02]  /*0200*/  IMAD R2, R7, R8.reuse, R8 ;  /* 0x0000000807027224 */ /* 0x080fe400078e0208 */
[-CC-:B------:R-:W-:Y:S01]  /*0210*/  IMAD R9, R9, R8.reuse, R3.reuse ;  /* 0x0000000809097224 */ /* 0x180fe200078e0203 */
[----:B------:R-:W-:Y:S01]  /*0220*/  IADD3 R22, PT, PT, R22, R11, RZ ;  /* 0x0000000b16167210 */ /* 0x000fe20007ffe0ff */
[--C-:B------:R-:W-:Y:S01]  /*0230*/  IMAD R23, R23, R8, R3.reuse ;  /* 0x0000000817177224 */ /* 0x100fe200078e0203 */
[----:B------:R-:W-:Y:S01]  /*0240*/  IADD3 R2, PT, PT, R3, R2, RZ ;  /* 0x0000000203027210 */ /* 0x000fe20007ffe0ff */
[-CC-:B------:R-:W-:Y:S02]  /*0250*/  IMAD R25, R25, R8.reuse, R3.reuse ;  /* 0x0000000819197224 */ /* 0x180fe400078e0203 */
[----:B------:R-:W-:-:S02]  /*0260*/  IMAD R27, R27, R8, R3 ;  /* 0x000000081b1b7224 */ /* 0x000fc400078e0203 */
[-CC-:B------:R-:W-:Y:S02]  /*0270*/  IMAD R29, R29, R8.reuse, R3.reuse ;  /* 0x000000081d1d7224 */ /* 0x180fe400078e0203 */
[----:B------:R-:W-:-:S07]  /*0280*/  IMAD R20, R20, R8, R3 ;  /* 0x0000000814147224 */ /* 0x000fce00078e0203 */
.L_x_19:
[----:B------:R-:W0:Y:S01]  /*0290*/  LDC.64 R10, c[0x0][0x390] ;  /* 0x0000e400ff0a7b82 */ /* 0x000e220000000a00 */
[----:B------:R-:W-:-:S07]  /*02a0*/  IADD3 R19, PT, PT, R21, -0x3, RZ ;  /* 0xfffffffd15137810 */ /* 0x000fce0007ffe0ff */
[----:B------:R-:W1:Y:S01]  /*02b0*/  LDC.64 R12, c[0x0][0x380] ;  /* 0x0000e000ff0c7b82 */ /* 0x000e620000000a00 */
[----:B0-----:R-:W-:-:S06]  /*02c0*/  IMAD.WIDE.U32 R18, R19, 0x8, R10 ;  /* 0x0000000813127825 */ /* 0x001fcc00078e000a */
[----:B------:R-:W2:Y:S01]  /*02d0*/  LDG.E.64.CONSTANT R18, desc[UR4][R18.64] ;  /* 0x0000000412127981 */ /* 0x000ea2000c1e9b00 */
[----:B-1----:R-:W-:-:S06]  /*02e0*/  IMAD.WIDE.U32 R14, R22, 0x8, R12 ;  /* 0x00000008160e7825 */ /* 0x002fcc00078e000c */
[----:B------:R-:W2:Y:S02]  /*02f0*/  LDG.E.64.CONSTANT R14, desc[UR4][R14.64] ;  /* 0x000000040e0e7981 */ /* 0x000ea4000c1e9b00 */
[----:B--2---:R-:W-:Y:S01]  /*0300*/  DFMA R18, R14, R18, R16 ;  /* 0x000000120e12722b */ /* 0x004fe20000000010 */
[----:B------:R-:W-:Y:S02]  /*0310*/  VIADD R17, R21, 0xfffffffe ;  /* 0xfffffffe15117836 */ /* 0x000fe40000000000 */
[----:B------:R-:W-:-:S04]  /*0320*/  IMAD.WIDE.U32 R14, R2, 0x8, R12 ;  /* 0x00000008020e7825 */ /* 0x000fc800078e000c */
[----:B------:R-:W-:Y:S02]  /*0330*/  IMAD.WIDE.U32 R16, R17, 0x8, R10 ;  /* 0x0000000811107825 */ /* 0x000fe400078e000a */
[----:B------:R-:W2:Y:S04]  /*0340*/  LDG.E.64.CONSTANT R14, desc[UR4][R14.64] ;  /* 0x000000040e0e7981 */ /* 0x000ea8000c1e9b00 */
[----:B------:R-:W2:Y:S01]  /*0350*/  LDG.E.64.CONSTANT R16, desc[UR4][R16.64] ;  /* 0x0000000410107981 */ /* 0x000ea2000c1e9b00 */
[----:B------:R-:W-:Y:S01]  /*0360*/  IADD3 R26, PT, PT, R21, -0x1, RZ ;  /* 0xffffffff151a7810 */ /* 0x000fe20007ffe0ff */
[----:B--2---:R-:W-:-:S04]  /*0370*/  DFMA R16, R14, R16, R18 ;  /* 0x000000100e10722b */ /* 0x004fc80000000012 */
[----:B------:R-:W-:-:S04]  /*0380*/  IMAD.WIDE.U32 R18, R26, 0x8, R10 ;  /* 0x000000081a127825 */ /* 0x000fc800078e000a */
[----:B------:R-:W-:Y:S02]  /*0390*/  IMAD.WIDE.U32 R14, R9, 0x8, R12 ;  /* 0x00000008090e7825 */ /* 0x000fe400078e000c */
[----:B------:R-:W2:Y:S04]  /*03a0*/  LDG.E.64.CONSTANT R18, desc[UR4][R18.64] ;  /* 0x0000000412127981 */ /* 0x000ea8000c1e9b00 */
[----:B------:R-:W2:Y:S02]  /*03b0*/  LDG.E.64.CONSTANT R14, desc[UR4][R14.64] ;  /* 0x000000040e0e7981 */ /* 0x000ea4000c1e9b00 */
[----:B--2---:R-:W-:Y:S01]  /*03c0*/  DFMA R18, R14, R18, R16 ;  /* 0x000000120e12722b */ /* 0x004fe20000000010 */
[----:B------:R-:W-:-:S04]  /*03d0*/  IMAD.WIDE.U32 R16, R21, 0x8, R10 ;  /* 0x0000000815107825 */ /* 0x000fc800078e000a */
[----:B------:R-:W-:Y:S02]  /*03e0*/  IMAD.WIDE.U32 R14, R23, 0x8, R12 ;  /* 0x00000008170e7825 */ /* 0x000fe400078e000c */
[----:B------:R-:W2:Y:S04]  /*03f0*/  LDG.E.64.CONSTANT R16, desc[UR4][R16.64] ;  /* 0x0000000410107981 */ /* 0x000ea8000c1e9b00 */
[----:B------:R-:W2:Y:S01]  /*0400*/  LDG.E.64.CONSTANT R14, desc[UR4][R14.64] ;  /* 0x000000040e0e7981 */ /* 0x000ea2000c1e9b00 */
[----:B------:R-:W-:Y:S01]  /*0410*/  IADD3 R26, PT, PT, R21, 0x1, RZ ;  /* 0x00000001151a7810 */ /* 0x000fe20007ffe0ff */
[----:B--2---:R-:W-:-:S04]  /*0420*/  DFMA R16, R14, R16, R18 ;  /* 0x000000100e10722b */ /* 0x004fc80000000012 */
        /* <DEDUP_REMOVED lines=12> */
[----:B------:R-:W-:Y:S01]  /*04f0*/  IMAD.WIDE.U32 R18, R26, 0x8, R10 ;  /* 0x000000081a127825 */ /* 0x000fe200078e000a */
[----:B------:R-:W-:-:S03]  /*0500*/  IADD3 R26, PT, PT, R21, 0x4, RZ ;  /* 0x00000004151a7810 */ /* 0x000fc60007ffe0ff */
[----:B------:R-:W-:Y:S02]  /*0510*/  IMAD.WIDE.U32 R16, R29, 0x8, R12 ;  /* 0x000000081d107825 */ /* 0x000fe400078e000c */
[----:B------:R-:W2:Y:S02]  /*0520*/  LDG.E.64.CONSTANT R18, desc[UR4][R18.64] ;  /* 0x0000000412127981 */ /* 0x000ea4000c1e9b00 */
[----:B------:R-:W-:Y:S02]  /*0530*/  IMAD.WIDE.U32 R10, R26, 0x8, R10 ;  /* 0x000000081a0a7825 */ /* 0x000fe400078e000a */
[----:B------:R-:W2:Y:S02]  /*0540*/  LDG.E.64.CONSTANT R16, desc[UR4][R16.64] ;  /* 0x0000000410107981 */ /* 0x000ea4000c1e9b00 */
[----:B------:R-:W-:Y:S02]  /*0550*/  IMAD.WIDE.U32 R12, R20, 0x8, R12 ;  /* 0x00000008140c7825 */ /* 0x000fe400078e000c */
[----:B------:R-:W3:Y:S04]  /*0560*/  LDG.E.64.CONSTANT R10, desc[UR4][R10.64] ;  /* 0x000000040a0a7981 */ /* 0x000ee8000c1e9b00 */
[----:B------:R-:W3:Y:S01]  /*0570*/  LDG.E.64.CONSTANT R12, desc[UR4][R12.64] ;  /* 0x000000040c0c7981 */ /* 0x000ee2000c1e9b00 */
[----:B------:R-:W-:-:S04]  /*0580*/  IADD3 R24, PT, PT, R24, 0x8, RZ ;  /* 0x0000000818187810 */ /* 0x000fc80007ffe0ff */
[----:B------:R-:W-:Y:S01]  /*0590*/  ISETP.NE.AND P1, PT, R24, RZ, PT ;  /* 0x000000ff1800720c */ /* 0x000fe20003f25270 */
[C---:B------:R-:W-:Y:S01]  /*05a0*/  IMAD R9, R8.reuse, 0x8, R9 ;  /* 0x0000000808097824 */ /* 0x040fe200078e0209 */
[----:B------:R-:W-:Y:S02]  /*05b0*/  IADD3 R21, PT, PT, R21, 0x8, RZ ;  /* 0x0000000815157810 */ /* 0x000fe40007ffe0ff */
[C---:B------:R-:W-:Y:S02]  /*05c0*/  LEA R2, R8.reuse, R2, 0x3 ;  /* 0x0000000208027211 */ /* 0x040fe400078e18ff */
[C---:B------:R-:W-:Y:S02]  /*05d0*/  LEA R23, R8.reuse, R23, 0x3 ;  /* 0x0000001708177211 */ /* 0x040fe400078e18ff */
[C---:B------:R-:W-:Y:S02]  /*05e0*/  LEA R25, R8.reuse, R25, 0x3 ;  /* 0x0000001908197211 */ /* 0x040fe400078e18ff */
[----:B------:R-:W-:-:S02]  /*05f0*/  LEA R27, R8, R27, 0x3 ;  /* 0x0000001b081b7211 */ /* 0x000fc400078e18ff */
[C---:B------:R-:W-:Y:S02]  /*0600*/  LEA R29, R8.reuse, R29, 0x3 ;  /* 0x0000001d081d7211 */ /* 0x040fe400078e18ff */
[C---:B------:R-:W-:Y:S02]  /*0610*/  LEA R20, R8.reuse, R20, 0x3 ;  /* 0x0000001408147211 */ /* 0x040fe400078e18ff */
[----:B------:R-:W-:Y:S01]  /*0620*/  LEA R22, R8, R22, 0x3 ;  /* 0x0000001608167211 */ /* 0x000fe200078e18ff */
[----:B--2---:R-:W-:-:S08]  /*0630*/  DFMA R14, R16, R18, R14 ;  /* 0x00000012100e722b */ /* 0x004fd0000000000e */
[----:B---3--:R-:W-:Y:S01]  /*0640*/  DFMA R16, R12, R10, R14 ;  /* 0x0000000a0c10722b */ /* 0x008fe2000000000e */
[----:B------:R-:W-:Y:S10]  /*0650*/  @P1 BRA `(.L_x_19) ;  /* 0xfffffffc000c1947 */ /* 0x000ff4000383ffff */
.L_x_18:
[----:B------:R-:W-:Y:S05]  /*0660*/  @!P0 BRA `(.L_x_17) ;  /* 0x00000004001c8947 */ /* 0x000fea0003800000 */
[----:B------:R-:W-:Y:S02]  /*0670*/  ISETP.GE.U32.AND P0, PT, R4, 0x4, PT ;  /* 0x000000040400780c */ /* 0x000fe40003f06070 */
[----:B------:R-:W-:-:S04]  /*0680*/  LOP3.LUT R2, R0, 0x3, RZ, 0xc0, !PT ;  /* 0x0000000300027812 */ /* 0x000fc800078ec0ff */
[----:B------:R-:W-:-:S07]  /*0690*/  ISETP.NE.AND P1, PT, R2, RZ, PT ;  /* 0x000000ff0200720c */ /* 0x000fce0003f25270 */
[----:B------:R-:W-:Y:S06]  /*06a0*/  @!P0 BRA `(.L_x_20) ;  /* 0x0000000000848947 */ /* 0x000fec0003800000 */
[----:B------:R-:W0:Y:S01]  /*06b0*/  LDC.64 R18, c[0x0][0x390] ;  /* 0x0000e400ff127b82 */ /* 0x000e220000000a00 */
[----:B------:R-:W2:Y:S01]  /*06c0*/  LDCU UR6, c[0x0][0x388] ;  /* 0x00007100ff0677ac */ /* 0x000ea20008000800 */
[----:B------:R-:W-:Y:S01]  /*06d0*/  IADD3 R4, PT, PT, R7, R6, RZ ;  /* 0x0000000607047210 */ /* 0x000fe20007ffe0ff */
[----:B-1----:R-:W-:-:S05]  /*06e0*/  IMAD R21, R5, R0, R6 ;  /* 0x0000000005157224 */ /* 0x002fca00078e0206 */
[----:B------:R-:W1:Y:S01]  /*06f0*/  LDC.64 R24, c[0x0][0x380] ;  /* 0x0000e000ff187b82 */ /* 0x000e620000000a00 */
[C---:B------:R-:W-:Y:S01]  /*0700*/  IADD3 R15, PT, PT, R21.reuse, 0x1, RZ ;  /* 0x00000001150f7810 */ /* 0x040fe20007ffe0ff */
[----:B--2---:R-:W-:Y:S02]  /*0710*/  IMAD R13, R4, UR6, R3 ;  /* 0x00000006040d7c24 */ /* 0x004fe4000f8e0203 */
[----:B0-----:R-:W-:-:S03]  /*0720*/  IMAD.WIDE.U32 R8, R21, 0x8, R18 ;  /* 0x0000000815087825 */ /* 0x001fc600078e0012 */
[----:B------:R-:W-:-:S03]  /*0730*/  IADD3 R27, PT, PT, R13, UR6, RZ ;  /* 0x000000060d1b7c10 */ /* 0x000fc6000fffe0ff */
[----:B------:R-:W2:Y:S01]  /*0740*/  LDG.E.64.CONSTANT R8, desc[UR4][R8.64] ;  /* 0x0000000408087981 */ /* 0x000ea2000c1e9b00 */
[----:B-1----:R-:W-:Y:S01]  /*0750*/  IMAD.WIDE.U32 R10, R13, 0x8, R24 ;  /* 0x000000080d0a7825 */ /* 0x002fe200078e0018 */
[----:B------:R-:W-:-:S03]  /*0760*/  IADD3 R23, PT, PT, R21, 0x3, RZ ;  /* 0x0000000315177810 */ /* 0x000fc60007ffe0ff */
[----:B------:R-:W-:Y:S02]  /*0770*/  IMAD.WIDE.U32 R12, R15, 0x8, R18 ;  /* 0x000000080f0c7825 */ /* 0x000fe400078e0012 */
[----:B------:R-:W2:Y:S02]  /*0780*/  LDG.E.64.CONSTANT R10, desc[UR4][R10.64] ;  /* 0x000000040a0a7981 */ /* 0x000ea4000c1e9b00 */
[C---:B------:R-:W-:Y:S01]  /*0790*/  IMAD.WIDE.U32 R14, R27.reuse, 0x8, R24 ;  /* 0x000000081b0e7825 */ /* 0x040fe200078e0018 */
[----:B------:R-:W-:Y:S01]  /*07a0*/  IADD3 R27, PT, PT, R27, UR6, RZ ;  /* 0x000000061b1b7c10 */ /* 0x000fe2000fffe0ff */
[----:B------:R-:W3:Y:S02]  /*07b0*/  LDG.E.64.CONSTANT R12, desc[UR4][R12.64] ;  /* 0x000000040c0c7981 */ /* 0x000ee4000c1e9b00 */
[----:B------:R-:W-:Y:S02]  /*07c0*/  VIADD R29, R21, 0x2 ;  /* 0x00000002151d7836 */ /* 0x000fe40000000000 */
[----:B------:R-:W3:Y:S02]  /*07d0*/  LDG.E.64.CONSTANT R14, desc[UR4][R14.64] ;  /* 0x000000040e0e7981 */ /* 0x000ee4000c1e9b00 */
[----:B------:R-:W-:-:S04]  /*07e0*/  IMAD.WIDE.U32 R20, R29, 0x8, R18 ;  /* 0x000000081d147825 */ /* 0x000fc800078e0012 */
[----:B------:R-:W-:Y:S02]  /*07f0*/  IMAD.WIDE.U32 R18, R23, 0x8, R18 ;  /* 0x0000000817127825 */ /* 0x000fe400078e0012 */
[----:B------:R-:W4:Y:S02]  /*0800*/  LDG.E.64.CONSTANT R20, desc[UR4][R20.64] ;  /* 0x0000000414147981 */ /* 0x000f24000c1e9b00 */
[C-C-:B------:R-:W-:Y:S01]  /*0810*/  IMAD.WIDE.U32 R22, R27.reuse, 0x8, R24.reuse ;  /* 0x000000081b167825 */ /* 0x140fe200078e0018 */
[----:B------:R-:W-:Y:S01]  /*0820*/  IADD3 R27, PT, PT, R27, UR6, RZ ;  /* 0x000000061b1b7c10 */ /* 0x000fe2000fffe0ff */
[----:B------:R-:W5:Y:S04]  /*0830*/  LDG.E.64.CONSTANT R18, desc[UR4][R18.64] ;  /* 0x0000000412127981 */ /* 0x000f68000c1e9b00 */
[----:B------:R-:W4:Y:S01]  /*0840*/  LDG.E.64.CONSTANT R22, desc[UR4][R22.64] ;  /* 0x0000000416167981 */ /* 0x000f22000c1e9b00 */
[----:B------:R-:W-:-:S06]  /*0850*/  IMAD.WIDE.U32 R24, R27, 0x8, R24 ;  /* 0x000000081b187825 */ /* 0x000fcc00078e0018 */
[----:B------:R-:W5:Y:S01]  /*0860*/  LDG.E.64.CONSTANT R24, desc[UR4][R24.64] ;  /* 0x0000000418187981 */ /* 0x000f62000c1e9b00 */
[----:B------:R-:W-:Y:S01]  /*0870*/  IADD3 R6, PT, PT, R6, 0x4, RZ ;  /* 0x0000000406067810 */ /* 0x000fe20007ffe0ff */
[----:B--2---:R-:W-:-:S08]  /*0880*/  DFMA R8, R10, R8, R16 ;  /* 0x000000080a08722b */ /* 0x004fd00000000010 */
[----:B---3--:R-:W-:-:S08]  /*0890*/  DFMA R8, R14, R12, R8 ;  /* 0x0000000c0e08722b */ /* 0x008fd00000000008 */
[----:B----4-:R-:W-:-:S08]  /*08a0*/  DFMA R8, R22, R20, R8 ;  /* 0x000000141608722b */ /* 0x010fd00000000008 */
[----:B-----5:R-:W-:-:S11]  /*08b0*/  DFMA R16, R24, R18, R8 ;  /* 0x000000121810722b */ /* 0x020fd60000000008 */
.L_x_20:
[----:B------:R-:W-:Y:S05]  /*08c0*/  @!P1 BRA `(.L_x_17) ;  /* 0x0000000000849947 */ /* 0x000fea0003800000 */
[----:B------:R-:W-:Y:S02]  /*08d0*/  ISETP.NE.AND P0, PT, R2, 0x1, PT ;  /* 0x000000010200780c */ /* 0x000fe40003f05270 */
[----:B------:R-:W-:-:S04]  /*08e0*/  LOP3.LUT R2, R0, 0x1, RZ, 0xc0, !PT ;  /* 0x0000000100027812 */ /* 0x000fc800078ec0ff */
[----:B------:R-:W-:-:S07]  /*08f0*/  ISETP.NE.U32.AND P1, PT, R2, 0x1, PT ;  /* 0x000000010200780c */ /* 0x000fce0003f25070 */
[----:B------:R-:W0:Y:S01]  /*0900*/  @P0 LDC R22, c[0x0][0x388] ;  /* 0x0000e200ff160b82 */ /* 0x000e220000000800 */
[----:B------:R-:W-:Y:S01]  /*0910*/  @P0 IADD3 R4, PT, PT, R7, R6, RZ ;  /* 0x0000000607040210 */ /* 0x000fe20007ffe0ff */
[----:B-1----:R-:W-:Y:S01]  /*0920*/  @P0 IMAD R25, R5, R0, R6 ;  /* 0x0000000005190224 */ /* 0x002fe200078e0206 */
[----:B------:R-:W-:-:S05]  /*0930*/  @P0 IADD3 R6, PT, PT, R6, 0x2, RZ ;  /* 0x0000000206060810 */ /* 0x000fca0007ffe0ff */
[----:B------:R-:W1:Y:S08]  /*0940*/  @P0 LDC.64 R20, c[0x0][0x390] ;  /* 0x0000e400ff140b82 */ /* 0x000e700000000a00 */
[----:B------:R-:W2:Y:S08]  /*0950*/  @P0 LDC.64 R18, c[0x0][0x380] ;  /* 0x0000e000ff120b82 */ /* 0x000eb00000000a00 */
[----:B------:R-:W3:Y:S01]  /*0960*/  @!P1 LDC R2, c[0x0][0x388] ;  /* 0x0000e200ff029b82 */ /* 0x000ee20000000800 */
[----:B0-----:R-:W-:-:S07]  /*0970*/  @P0 IMAD R23, R4, R22, R3 ;  /* 0x0000001604170224 */ /* 0x001fce00078e0203 */
[----:B------:R-:W0:Y:S01]  /*0980*/  @!P1 LDC.64 R12, c[0x0][0x390] ;  /* 0x0000e400ff0c9b82 */ /* 0x000e220000000a00 */
[C---:B-1----:R-:W-:Y:S01]  /*0990*/  @P0 IMAD.WIDE.U32 R8, R25.reuse, 0x8, R20 ;  /* 0x0000000819080825 */ /* 0x042fe200078e0014 */
[----:B------:R-:W-:-:S06]  /*09a0*/  @P0 IADD3 R25, PT, PT, R25, 0x1, RZ ;  /* 0x0000000119190810 */ /* 0x000fcc0007ffe0ff */
[----:B------:R-:W1:Y:S01]  /*09b0*/  @!P1 LDC.64 R10, c[0x0][0x380] ;  /* 0x0000e000ff0a9b82 */ /* 0x000e620000000a00 */
[C---:B--2---:R-:W-:Y:S01]  /*09c0*/  @P0 IMAD.WIDE.U32 R14, R23.reuse, 0x8, R18 ;  /* 0x00000008170e0825 */ /* 0x044fe200078e0012 */
[----:B------:R-:W-:Y:S01]  /*09d0*/  @P0 IADD3 R23, PT, PT, R23, R22, RZ ;  /* 0x0000001617170210 */ /* 0x000fe20007ffe0ff */
[----:B------:R-:W2:Y:S01]  /*09e0*/  @P0 LDG.E.64.CONSTANT R8, desc[UR4][R8.64] ;  /* 0x0000000408080981 */ /* 0x000ea2000c1e9b00 */
[----:B------:R-:W-:Y:S01]  /*09f0*/  @!P1 IADD3 R7, PT, PT, R7, R6, RZ ;  /* 0x0000000607079210 */ /* 0x000fe20007ffe0ff */
[----:B------:R-:W-:Y:S02]  /*0a00*/  @P0 IMAD.WIDE.U32 R20, R25, 0x8, R20 ;  /* 0x0000000819140825 */ /* 0x000fe400078e0014 */
[----:B------:R-:W2:Y:S02]  /*0a10*/  @P0 LDG.E.64.CONSTANT R14, desc[UR4][R14.64] ;  /* 0x000000040e0e0981 */ /* 0x000ea4000c1e9b00 */
[----:B------:R-:W-:Y:S02]  /*0a20*/  @P0 IMAD.WIDE.U32 R18, R23, 0x8, R18 ;  /* 0x0000000817120825 */ /* 0x000fe400078e0012 */
[----:B------:R-:W4:Y:S02]  /*0a30*/  @P0 LDG.E.64.CONSTANT R20, desc[UR4][R20.64] ;  /* 0x0000000414140981 */ /* 0x000f24000c1e9b00 */
[----:B------:R-:W-:-:S02]  /*0a40*/  @!P1 IMAD R5, R5, R0, R6 ;  /* 0x0000000005059224 */ /* 0x000fc400078e0206 */
[----:B---3--:R-:W-:Y:S01]  /*0a50*/  @!P1 IMAD R7, R7, R2, R3 ;  /* 0x0000000207079224 */ /* 0x008fe200078e0203 */
[----:B------:R-:W4:Y:S01]  /*0a60*/  @P0 LDG.E.64.CONSTANT R18, desc[UR4][R18.64] ;  /* 0x0000000412120981 */ /* 0x000f22000c1e9b00 */
[----:B0-----:R-:W-:-:S06]  /*0a70*/  @!P1 IMAD.WIDE.U32 R12, R5, 0x8, R12 ;  /* 0x00000008050c9825 */ /* 0x001fcc00078e000c */
[----:B------:R-:W3:Y:S01]  /*0a80*/  @!P1 LDG.E.64.CONSTANT R12, desc[UR4][R12.64] ;  /* 0x000000040c0c9981 */ /* 0x000ee2000c1e9b00 */
[----:B-1----:R-:W-:-:S06]  /*0a90*/  @!P1 IMAD.WIDE.U32 R10, R7, 0x8, R10 ;  /* 0x00000008070a9825 */ /* 0x002fcc00078e000a */
[----:B------:R-:W3:Y:S01]  /*0aa0*/  @!P1 LDG.E.64.CONSTANT R10, desc[UR4][R10.64] ;  /* 0x000000040a0a9981 */ /* 0x000ee2000c1e9b00 */
[----:B--2---:R-:W-:-:S08]  /*0ab0*/  @P0 DFMA R8, R14, R8, R16 ;  /* 0x000000080e08022b */ /* 0x004fd00000000010 */
[----:B----4-:R-:W-:-:S08]  /*0ac0*/  @P0 DFMA R16, R18, R20, R8 ;  /* 0x000000141210022b */ /* 0x010fd00000000008 */
[----:B---3--:R-:W-:-:S11]  /*0ad0*/  @!P1 DFMA R16, R10, R12, R16 ;  /* 0x0000000c0a10922b */ /* 0x008fd60000000010 */
.L_x_17:
[----:B------:R-:W0:Y:S01]  /*0ae0*/  S2R R7, SR_TID.Y ;  /* 0x0000000000077919 */ /* 0x000e220000002200 */
[----:B------:R-:W0:Y:S01]  /*0af0*/  S2UR UR6, SR_CTAID.X ;  /* 0x00000000000679c3 */ /* 0x000e220000002500 */
[----:B------:R-:W2:Y:S07]  /*0b00*/  LDCU UR7, c[0x0][0x388] ;  /* 0x00007100ff0777ac */ /* 0x000eae0008000800 */
[----:B------:R-:W0:Y:S08]  /*0b10*/  LDC R0, c[0x0][0x3a8] ;  /* 0x0000ea00ff007b82 */ /* 0x000e300000000800 */
[----:B-1----:R-:W1:Y:S01]  /*0b20*/  LDC.64 R4, c[0x0][0x3a0] ;  /* 0x0000e800ff047b82 */ /* 0x002e620000000a00 */
[----:B0-----:R-:W-:-:S04]  /*0b30*/  IMAD R0, R0, UR6, R7 ;  /* 0x0000000600007c24 */ /* 0x001fc8000f8e0207 */
[----:B--2---:R-:W-:-:S04]  /*0b40*/  IMAD R3, R0, UR7, R3 ;  /* 0x0000000700037c24 */ /* 0x004fc8000f8e0203 */
[----:B-1----:R-:W-:-:S05]  /*0b50*/  IMAD.WIDE.U32 R2, R3, 0x8, R4 ;  /* 0x0000000803027825 */ /* 0x002fca00078e0004 */
[----:B------:R-:W-:Y:S01]  /*0b60*/  STG.E.64 desc[UR4][R2.64], R16 ;  /* 0x0000001002007986 */ /* 0x000fe2000c101b04 */
[----:B------:R-:W-:Y:S05]  /*0b70*/  EXIT ;  /* 0x000000000000794d */ /* 0x000fea0003800000 */
.L_x_21:
        /* <DEDUP_REMOVED lines=16> */
.L_x_63:


//--------------------- .text._Z5mxms8PKdS0_Pd    --------------------------
	.section	.text._Z5mxms8PKdS0_Pd,"ax",@progbits
	.align	128
        .global         _Z5mxms8PKdS0_Pd
        .type           _Z5mxms8PKdS0_Pd,@function
        .size           _Z5mxms8PKdS0_Pd,(.L_x_64 - _Z5mxms8PKdS0_Pd)
        .other          _Z5mxms8PKdS0_Pd,@"STO_CUDA_ENTRY STV_DEFAULT"
_Z5mxms8PKdS0_Pd:
.text._Z5mxms8PKdS0_Pd:
[----:B------:R-:W-:Y:S01]  /*0000*/  LDC R1, c[0x0][0x37c] ;  /* 0x0000df00ff017b82 */ /* 0x000fe20000000800 */
[----:B------:R-:W0:Y:S07]  /*0010*/  S2R R21, SR_TID.Y ;  /* 0x0000000000157919 */ /* 0x000e2e0000002200 */
[----:B------:R-:W1:Y:S01]  /*0020*/  LDC.64 R22, c[0x0][0x380] ;  /* 0x0000e000ff167b82 */ /* 0x000e620000000a00 */
[----:B------:R-:W2:Y:S01]  /*0030*/  LDCU.64 UR8, c[0x0][0x358] ;  /* 0x00006b00ff0877ac */ /* 0x000ea20008000a00 */
[----:B------:R-:W3:Y:S01]  /*0040*/  S2R R9, SR_TID.Z ;  /* 0x0000000000097919 */ /* 0x000ee20000002300 */
[----:B------:R-:W4:Y:S05]  /*0050*/  S2R R20, SR_TID.X ;  /* 0x0000000000147919 */ /* 0x000f2a0000002100 */
[----:B------:R-:W5:Y:S01]  /*0060*/  LDC.64 R2, c[0x0][0x388] ;  /* 0x0000e200ff027b82 */ /* 0x000f620000000a00 */
[----:B------:R-:W2:Y:S01]  /*0070*/  S2R R0, SR_CTAID.X ;  /* 0x0000000000007919 */ /* 0x000ea20000002500 */
[----:B0-----:R-:W-:-:S04]  /*0080*/  IMAD.SHL.U32 R4, R21, 0x8, RZ ;  /* 0x0000000815047824 */ /* 0x001fc800078e00ff */
[----:B---3--:R-:W-:Y:S02]  /*0090*/  IMAD R5, R9, 0x40, R4 ;  /* 0x0000004009057824 */ /* 0x008fe400078e0204 */
[----:B----4-:R-:W-:Y:S01]  /*00a0*/  IMAD.IADD R7, R4, 0x1, R20 ;  /* 0x0000000104077824 */ /* 0x010fe200078e0214 */
[----:B--2---:R-:W-:-:S03]  /*00b0*/  LEA R0, R0, R20, 0x9 ;  /* 0x0000001400007211 */ /* 0x004fc600078e48ff */
[----:B-----5:R-:W-:Y:S01]  /*00c0*/  IMAD.WIDE.U32 R2, R7, 0x8, R2 ;  /* 0x0000000807027825 */ /* 0x020fe200078e0002 */
[----:B------:R-:W-:-:S04]  /*00d0*/  IADD3 R0, PT, PT, R5, R0, RZ ;  /* 0x0000000005007210 */ /* 0x000fc80007ffe0ff */
[----:B------:R-:W2:Y:S01]  /*00e0*/  LDG.E.64.CONSTANT R26, desc[UR8][R2.64] ;  /* 0x00000008021a7981 */ /* 0x000ea2000c1e9b00 */
[----:B-1----:R-:W-:-:S06]  /*00f0*/  IMAD.WIDE.U32 R22, R0, 0x8, R22 ;  /* 0x0000000800167825 */ /* 0x002fcc00078e0016 */
[----:B------:R-:W3:Y:S01]  /*0100*/  LDG.E.64.CONSTANT R22, desc[UR8][R22.64] ;  /* 0x0000000816167981 */ /* 0x000ee2000c1e9b00 */
[----:B------:R-:W0:Y:S01]  /*0110*/  S2UR UR6, SR_CgaCtaId ;  /* 0x00000000000679c3 */ /* 0x000e220000008800 */
[----:B------:R-:W-:Y:S02]  /*0120*/  UMOV UR4, 0x400 ;  /* 0x0000040000047882 */ /* 0x000fe40000000000 */
[----:B------:R-:W-:Y:S01]  /*0130*/  UIADD3 UR5, UPT, UPT, UR4, 0x1000, URZ ;  /* 0x0000100004057890 */ /* 0x000fe2000fffe0ff */
[----:B------:R-:W-:Y:S01]  /*0140*/  IADD3 R5, PT, PT, R5, R20, RZ ;  /* 0x0000001405057210 */ /* 0x000fe20007ffe0ff */
[----:B0-----:R-:W-:Y:S02]  /*0150*/  ULEA UR4, UR6, UR4, 0x18 ;  /* 0x0000000406047291 */ /* 0x001fe4000f8ec0ff */
[----:B------:R-:W-:-:S04]  /*0160*/  ULEA UR5, UR6, UR5, 0x18 ;  /* 0x0000000506057291 */ /* 0x000fc8000f8ec0ff */
[----:B------:R-:W-:Y:S02]  /*0170*/  LEA R5, R5, UR4, 0x3 ;  /* 0x0000000405057c11 */ /* 0x000fe4000f8e18ff */
[----:B------:R-:W-:Y:S01]  /*0180*/  LEA R7, R7, UR5, 0x3 ;  /* 0x0000000507077c11 */ /* 0x000fe2000f8e18ff */
[----:B------:R-:W-:Y:S01]  /*0190*/  IMAD R20, R9, 0x40, R20 ;  /* 0x0000004009147824 */ /* 0x000fe200078e0214 */
[----:B------:R-:W-:-:S04]  /*01a0*/  LEA R21, R21, UR5, 0x6 ;  /* 0x0000000515157c11 */ /* 0x000fc8000f8e30ff */
        /* <DEDUP_REMOVED lines=28> */
.L_x_22:
        /* <DEDUP_REMOVED lines=9> */
.L_x_64:


//--------------------- .text._Z8mxms_anyPKdiS0_iPdi --------------------------
	.section	.text._Z8mxms_anyPKdiS0_iPdi,"ax",@progbits
	.align	128
        .global         _Z8mxms_anyPKdiS0_iPdi
        .type           _Z8mxms_anyPKdiS0_iPdi,@function
        .size           _Z8mxms_anyPKdiS0_iPdi,(.L_x_65 - _Z8mxms_anyPKdiS0_iPdi)
        .other          _Z8mxms_anyPKdiS0_iPdi,@"STO_CUDA_ENTRY STV_DEFAULT"
_Z8mxms_anyPKdiS0_iPdi:
.text._Z8mxms_anyPKdiS0_iPdi:
[----:B------:R-:W-:Y:S01]  /*0000*/  LDC R1, c[0x0][0x37c] ;  /* 0x0000df00ff017b82 */ /* 0x000fe20000000800 */
[----:B------:R-:W0:Y:S01]  /*0010*/  LDCU UR5, c[0x0][0x398] ;  /* 0x00007300ff0577ac */ /* 0x000e220008000800 */
[----:B------:R-:W1:Y:S01]  /*0020*/  S2R R6, SR_TID.Z ;  /* 0x0000000000067919 */ /* 0x000e620000002300 */
[----:B------:R-:W-:Y:S01]  /*0030*/  CS2R R10, SRZ ;  /* 0x00000000000a7805 */ /* 0x000fe2000001ff00 */
[----:B------:R-:W2:Y:S01]  /*0040*/  LDCU.64 UR10, c[0x0][0x358] ;  /* 0x00006b00ff0a77ac */ /* 0x000ea20008000a00 */
[----:B------:R-:W3:Y:S01]  /*0050*/  S2R R7, SR_TID.Y ;  /* 0x0000000000077919 */ /* 0x000ee20000002200 */
[----:B0-----:R-:W-:-:S09]  /*0060*/  UISETP.GE.AND UP0, UPT, UR5, 0x1, UPT ;  /* 0x000000010500788c */ /* 0x001fd2000bf06270 */
[----:B--2---:R-:W-:Y:S05]  /*0070*/  BRA.U !UP0, `(.L_x_23) ;  /* 0x0000000908e87547 */ /* 0x004fea000b800000 */
[----:B------:R-:W1:Y:S01]  /*0080*/  S2UR UR4, SR_CTAID.X ;  /* 0x00000000000479c3 */ /* 0x000e620000002500 */
[----:B------:R-:W0:Y:S01]  /*0090*/  S2R R9, SR_TID.X ;  /* 0x0000000000097919 */ /* 0x000e220000002100 */
[----:B------:R-:W-:Y:S01]  /*00a0*/  UISETP.GE.U32.AND UP0, UPT, UR5, 0x8, UPT ;  /* 0x000000080500788c */ /* 0x000fe2000bf06070 */
[----:B------:R-:W-:Y:S01]  /*00b0*/  CS2R R10, SRZ ;  /* 0x00000000000a7805 */ /* 0x000fe2000001ff00 */
[----:B------:R-:W-:-:S04]  /*00c0*/  ULOP3.LUT UR6, UR5, 0x7, URZ, 0xc0, !UPT ;  /* 0x0000000705067892 */ /* 0x000fc8000f8ec0ff */
[----:B------:R-:W1:Y:S02]  /*00d0*/  LDC R3, c[0x0][0x3a8] ;  /* 0x0000ea00ff037b82 */ /* 0x000e640000000800 */
[----:B-1----:R-:W-:Y:S01]  /*00e0*/  IMAD R12, R3, UR4, R6 ;  /* 0x00000004030c7c24 */ /* 0x002fe2000f8e0206 */
[----:B------:R-:W-:-:S03]  /*00f0*/  UMOV UR4, URZ ;  /* 0x000000ff00047c82 */ /* 0x000fc60008000000 */
[----:B------:R-:W-:Y:S01]  /*0100*/  IMAD R20, R12, UR5, RZ ;  /* 0x000000050c147c24 */ /* 0x000fe2000f8e02ff */
[----:B0-----:R-:W-:Y:S06]  /*0110*/  BRA.U !UP0, `(.L_x_24) ;  /* 0x0000000508687547 */ /* 0x001fec000b800000 */
[----:B------:R-:W0:Y:S01]  /*0120*/  LDCU UR9, c[0x0][0x388] ;  /* 0x00007100ff0977ac */ /* 0x000e220008000800 */
[----:B------:R-:W-:Y:S02]  /*0130*/  MOV R14, UR5 ;  /* 0x00000005000e7c02 */ /* 0x000fe40008000f00 */
[----:B------:R-:W-:Y:S02]  /*0140*/  CS2R R10, SRZ ;  /* 0x00000000000a7805 */ /* 0x000fe4000001ff00 */
[C---:B------:R-:W-:Y:S01]  /*0150*/  IADD3 R0, PT, PT, R20.reuse, 0x3, RZ ;  /* 0x0000000314007810 */ /* 0x040fe20007ffe0ff */
[----:B------:R-:W-:Y:S01]  /*0160*/  ULOP3.LUT UR4, UR5, 0x7ffffff8, URZ, 0xc0, !UPT ;  /* 0x7ffffff805047892 */ /* 0x000fe2000f8ec0ff */
[C---:B------:R-:W-:Y:S01]  /*0170*/  IADD3 R8, PT, PT, R20.reuse, 0x5, RZ ;  /* 0x0000000514087810 */ /* 0x040fe20007ffe0ff */
[----:B---3--:R-:W-:Y:S01]  /*0180*/  IMAD R25, R7, R14, 0x3 ;  /* 0x0000000307197424 */ /* 0x008fe200078e020e */
[C---:B------:R-:W-:Y:S01]  /*0190*/  IADD3 R4, PT, PT, R20.reuse, 0x2, RZ ;  /* 0x0000000214047810 */ /* 0x040fe20007ffe0ff */
[----:B------:R-:W-:Y:S01]  /*01a0*/  UIADD3 UR8, UPT, UPT, -UR4, URZ, URZ ;  /* 0x000000ff04087290 */ /* 0x000fe2000fffe1ff */
[----:B------:R-:W-:-:S02]  /*01b0*/  IADD3 R2, PT, PT, R20, 0x4, RZ ;  /* 0x0000000414027810 */ /* 0x000fc40007ffe0ff */
[C---:B------:R-:W-:Y:S02]  /*01c0*/  IADD3 R16, PT, PT, R20.reuse, 0x6, RZ ;  /* 0x0000000614107810 */ /* 0x040fe40007ffe0ff */
[----:B------:R-:W-:Y:S02]  /*01d0*/  IADD3 R18, PT, PT, R20, 0x7, RZ ;  /* 0x0000000714127810 */ /* 0x000fe40007ffe0ff */
[----:B0-----:R-:W-:Y:S01]  /*01e0*/  MOV R5, UR9 ;  /* 0x0000000900057c02 */ /* 0x001fe20008000f00 */
[----:B------:R-:W-:Y:S02]  /*01f0*/  UIMAD UR7, UR5, UR9, URZ ;  /* 0x00000009050772a4 */ /* 0x000fe4000f8e02ff */
[--C-:B------:R-:W-:Y:S02]  /*0200*/  IMAD R3, R0, UR9, R9.reuse ;  /* 0x0000000900037c24 */ /* 0x100fe4000f8e0209 */
[----:B------:R-:W-:Y:S02]  /*0210*/  IMAD R0, R8, UR9, R9 ;  /* 0x0000000908007c24 */ /* 0x000fe4000f8e0209 */
[----:B------:R-:W-:-:S02]  /*0220*/  IMAD R14, R20, R5, UR9 ;  /* 0x00000009140e7e24 */ /* 0x000fc4000f8e0205 */
[--C-:B------:R-:W-:Y:S02]  /*0230*/  IMAD R4, R4, UR9, R9.reuse ;  /* 0x0000000904047c24 */ /* 0x100fe4000f8e0209 */
[--C-:B------:R-:W-:Y:S01]  /*0240*/  IMAD R2, R2, UR9, R9.reuse ;  /* 0x0000000902027c24 */ /* 0x100fe2000f8e0209 */
[----:B------:R-:W-:Y:S01]  /*0250*/  IADD3 R5, PT, PT, R14, R9, RZ ;  /* 0x000000090e057210 */ /* 0x000fe20007ffe0ff */
[--C-:B------:R-:W-:Y:S02]  /*0260*/  IMAD R8, R16, UR9, R9.reuse ;  /* 0x0000000910087c24 */ /* 0x100fe4000f8e0209 */
[--C-:B------:R-:W-:Y:S02]  /*0270*/  IMAD R21, R18, UR9, R9.reuse ;  /* 0x0000000912157c24 */ /* 0x100fe4000f8e0209 */
[----:B------:R-:W-:-:S07]  /*0280*/  IMAD R23, R12, UR7, R9 ;  /* 0x000000070c177c24 */ /* 0x000fce000f8e0209 */
.L_x_25:
[----:B------:R-:W0:Y:S01]  /*0290*/  LDC.64 R18, c[0x0][0x380] ;  /* 0x0000e000ff127b82 */ /* 0x000e220000000a00 */
[----:B------:R-:W-:-:S07]  /*02a0*/  IADD3 R29, PT, PT, R25, -0x3, RZ ;  /* 0xfffffffd191d7810 */ /* 0x000fce0007ffe0ff */
[----:B------:R-:W1:Y:S01]  /*02b0*/  LDC.64 R16, c[0x0][0x390] ;  /* 0x0000e400ff107b82 */ /* 0x000e620000000a00 */
[----:B0-----:R-:W-:-:S06]  /*02c0*/  IMAD.WIDE.U32 R26, R23, 0x8, R18 ;  /* 0x00000008171a7825 */ /* 0x001fcc00078e0012 */
[----:B------:R-:W2:Y:S01]  /*02d0*/  LDG.E.64.CONSTANT R26, desc[UR10][R26.64] ;  /* 0x0000000a1a1a7981 */ /* 0x000ea2000c1e9b00 */
[----:B-1----:R-:W-:-:S05]  /*02e0*/  IMAD.WIDE.U32 R28, R29, 0x8, R16 ;  /* 0x000000081d1c7825 */ /* 0x002fca00078e0010 */
[----:B------:R-:W2:Y:S01]  /*02f0*/  LDG.E.64.CONSTANT R12, desc[UR10][R28.64] ;  /* 0x0000000a1c0c7981 */ /* 0x000ea2000c1e9b00 */
[----:B------:R-:W-:Y:S01]  /*0300*/  IADD3 R15, PT, PT, R25, -0x2, RZ ;  /* 0xfffffffe190f7810 */ /* 0x000fe20007ffe0ff */
[----:B--2---:R-:W-:-:S04]  /*0310*/  DFMA R12, R26, R12, R10 ;  /* 0x0000000c1a0c722b */ /* 0x004fc8000000000a */
[----:B------:R-:W-:-:S04]  /*0320*/  IMAD.WIDE.U32 R26, R15, 0x8, R16 ;  /* 0x000000080f1a7825 */ /* 0x000fc800078e0010 */
[--C-:B------:R-:W-:Y:S01]  /*0330*/  IMAD.WIDE.U32 R14, R5, 0x8, R18.reuse ;  /* 0x00000008050e7825 */ /* 0x100fe200078e0012 */
[----:B------:R-:W2:Y:S05]  /*0340*/  LDG.E.64.CONSTANT R10, desc[UR10][R26.64] ;  /* 0x0000000a1a0a7981 */ /* 0x000eaa000c1e9b00 */
[----:B------:R-:W2:Y:S01]  /*0350*/  LDG.E.64.CONSTANT R14, desc[UR10][R14.64] ;  /* 0x0000000a0e0e7981 */ /* 0x000ea2000c1e9b00 */
[----:B------:R-:W-:Y:S01]  /*0360*/  IADD3 R22, PT, PT, R25, -0x1, RZ ;  /* 0xffffffff19167810 */ /* 0x000fe20007ffe0ff */
[----:B------:R-:W-:-:S06]  /*0370*/  IMAD.WIDE.U32 R28, R4, 0x8, R18 ;  /* 0x00000008041c7825 */ /* 0x000fcc00078e0012 */
[----:B------:R-:W3:Y:S01]  /*0380*/  LDG.E.64.CONSTANT R28, desc[UR10][R28.64] ;  /* 0x0000000a1c1c7981 */ /* 0x000ee2000c1e9b00 */
[----:B--2---:R-:W-:Y:S01]  /*0390*/  DFMA R10, R14, R10, R12 ;  /* 0x0000000a0e0a722b */ /* 0x004fe2000000000c */
[----:B------:R-:W-:-:S05]  /*03a0*/  IMAD.WIDE.U32 R14, R22, 0x8, R16 ;  /* 0x00000008160e7825 */ /* 0x000fca00078e0010 */
[----:B------:R-:W3:Y:S01]  /*03b0*/  LDG.E.64.CONSTANT R12, desc[UR10][R14.64] ;  /* 0x0000000a0e0c7981 */ /* 0x000ee2000c1e9b00 */
[----:B------:R-:W-:-:S06]  /*03c0*/  IMAD.WIDE.U32 R26, R3, 0x8, R18 ;  /* 0x00000008031a7825 */ /* 0x000fcc00078e0012 */
[----:B------:R-:W2:Y:S01]  /*03d0*/  LDG.E.64.CONSTANT R26, desc[UR10][R26.64] ;  /* 0x0000000a1a1a7981 */ /* 0x000ea2000c1e9b00 */
[----:B---3--:R-:W-:Y:S01]  /*03e0*/  DFMA R12, R28, R12, R10 ;  /* 0x0000000c1c0c722b */ /* 0x008fe2000000000a */
[----:B------:R-:W-:-:S06]  /*03f0*/  IMAD.WIDE.U32 R10, R25, 0x8, R16 ;  /* 0x00000008190a7825 */ /* 0x000fcc00078e0010 */
[----:B------:R-:W2:Y:S01]  /*0400*/  LDG.E.64.CONSTANT R10, desc[UR10][R10.64] ;  /* 0x0000000a0a0a7981 */ /* 0x000ea2000c1e9b00 */
[----:B------:R-:W-:Y:S02]  /*0410*/  VIADD R22, R25, 0x1 ;  /* 0x0000000119167836 */ /* 0x000fe40000000000 */
[----:B------:R-:W-:-:S06]  /*0420*/  IMAD.WIDE.U32 R14, R2, 0x8, R18 ;  /* 0x00000008020e7825 */ /* 0x000fcc00078e0012 */
[----:B------:R-:W3:Y:S01]  /*0430*/  LDG.E.64.CONSTANT R14, desc[UR10][R14.64] ;  /* 0x0000000a0e0e7981 */ /* 0x000ee2000c1e9b00 */
[----:B--2---:R-:W-:Y:S01]  /*0440*/  DFMA R10, R26, R10, R12 ;  /* 0x0000000a1a0a722b */ /* 0x004fe2000000000c */
[----:B------:R-:W-:-:S06]  /*0450*/  IMAD.WIDE.U32 R12, R22, 0x8, R16 ;  /* 0x00000008160c7825 */ /* 0x000fcc00078e0010 */
[----:B------:R-:W3:Y:S01]  /*0460*/  LDG.E.64.CONSTANT R12, desc[UR10][R12.64] ;  /* 0x0000000a0c0c7981 */ /* 0x000ee2000c1e9b00 */
[----:B------:R-:W-:Y:S01]  /*0470*/  IADD3 R29, PT, PT, R25, 0x2, RZ ;  /* 0x00000002191d7810 */ /* 0x000fe20007ffe0ff */
[----:B------:R-:W-:-:S04]  /*0480*/  IMAD.WIDE.U32 R26, R0, 0x8, R18 ;  /* 0x00000008001a7825 */ /* 0x000fc800078e0012 */
[----:B------:R-:W-:Y:S02]  /*0490*/  IMAD.WIDE.U32 R28, R29, 0x8, R16 ;  /* 0x000000081d1c7825 */ /* 0x000fe400078e0010 */
[----:B------:R-:W2:Y:S01]  /*04a0*/  LDG.E.64.CONSTANT R26, desc[UR10][R26.64] ;  /* 0x0000000a1a1a7981 */ /* 0x000ea2000c1e9b00 */
[----:B---3--:R-:W-:-:S03]  /*04b0*/  DFMA R12, R14, R12, R10 ;  /* 0x0000000c0e0c722b */ /* 0x008fc6000000000a */
[----:B------:R-:W2:Y:S01]  /*04c0*/  LDG.E.64.CONSTANT R10, desc[UR10][R28.64] ;  /* 0x0000000a1c0a7981 */ /* 0x000ea2000c1e9b00 */
[----:B------:R-:W-:-:S05]  /*04d0*/  IADD3 R22, PT, PT, R25, 0x3, RZ ;  /* 0x0000000319167810 */ /* 0x000fca0007ffe0ff */
[----:B------:R-:W-:Y:S01]  /*04e0*/  IMAD.WIDE.U32 R14, R22, 0x8, R16 ;  /* 0x00000008160e7825 */ /* 0x000fe200078e0010 */
[----:B------:R-:W-:-:S05]  /*04f0*/  IADD3 R22, PT, PT, R25, 0x4, RZ ;  /* 0x0000000419167810 */ /* 0x000fca0007ffe0ff */
[----:B------:R-:W3:Y:S01]  /*0500*/  LDG.E.64.CONSTANT R14, desc[UR10][R14.64] ;  /* 0x0000000a0e0e7981 */ /* 0x000ee2000c1e9b00 */
[----:B------:R-:W-:-:S06]  /*0510*/  IMAD.WIDE.U32 R16, R22, 0x8, R16 ;  /* 0x0000000816107825 */ /* 0x000fcc00078e0010 */
[----:B------:R-:W4:Y:S01]  /*0520*/  LDG.E.64.CONSTANT R16, desc[UR10][R16.64] ;  /* 0x0000000a10107981 */ /* 0x000f22000c1e9b00 */
[----:B--2---:R-:W-:Y:S01]  /*0530*/  DFMA R10, R26, R10, R12 ;  /* 0x0000000a1a0a722b */ /* 0x004fe2000000000c */
[----:B------:R-:W-:-:S04]  /*0540*/  IMAD.WIDE.U32 R12, R8, 0x8, R18 ;  /* 0x00000008080c7825 */ /* 0x000fc800078e0012 */
[----:B------:R-:W-:Y:S02]  /*0550*/  IMAD.WIDE.U32 R18, R21, 0x8, R18 ;  /* 0x0000000815127825 */ /* 0x000fe400078e0012 */
[----:B------:R-:W3:Y:S04]  /*0560*/  LDG.E.64.CONSTANT R12, desc[UR10][R12.64] ;  /* 0x0000000a0c0c7981 */ /* 0x000ee8000c1e9b00 */
[----:B------:R-:W4:Y:S01]  /*0570*/  LDG.E.64.CONSTANT R18, desc[UR10][R18.64] ;  /* 0x0000000a12127981 */ /* 0x000f22000c1e9b00 */
[----:B------:R-:W-:-:S04]  /*0580*/  UIADD3 UR8, UPT, UPT, UR8, 0x8, URZ ;  /* 0x0000000808087890 */ /* 0x000fc8000fffe0ff */
[----:B------:R-:W-:Y:S01]  /*0590*/  UISETP.NE.AND UP0, UPT, UR8, URZ, UPT ;  /* 0x000000ff0800728c */ /* 0x000fe2000bf05270 */
[----:B------:R-:W-:Y:S02]  /*05a0*/  MOV R22, UR9 ;  /* 0x0000000900167c02 */ /* 0x000fe40008000f00 */
[----:B------:R-:W-:Y:S02]  /*05b0*/  MOV R27, UR9 ;  /* 0x00000009001b7c02 */ /* 0x000fe40008000f00 */
[C---:B------:R-:W-:Y:S01]  /*05c0*/  LEA R5, R22.reuse, R5, 0x3 ;  /* 0x0000000516057211 */ /* 0x040fe200078e18ff */
[----:B------:R-:W-:Y:S01]  /*05d0*/  IMAD R3, R22, 0x8, R3 ;  /* 0x0000000816037824 */ /* 0x000fe200078e0203 */
[----:B------:R-:W-:Y:S02]  /*05e0*/  LEA R4, R27, R4, 0x3 ;  /* 0x000000041b047211 */ /* 0x000fe400078e18ff */
[----:B------:R-:W-:Y:S01]  /*05f0*/  IADD3 R25, PT, PT, R25, 0x8, RZ ;  /* 0x0000000819197810 */ /* 0x000fe20007ffe0ff */
[----:B---3--:R-:W-:Y:S01]  /*0600*/  DFMA R10, R12, R14, R10 ;  /* 0x0000000e0c0a722b */ /* 0x008fe2000000000a */
[----:B------:R-:W-:-:S02]  /*0610*/  MOV R15, UR9 ;  /* 0x00000009000f7c02 */ /* 0x000fc40008000f00 */
[----:B------:R-:W-:Y:S02]  /*0620*/  MOV R13, UR9 ;  /* 0x00000009000d7c02 */ /* 0x000fe40008000f00 */
[----:B------:R-:W-:Y:S02]  /*0630*/  MOV R12, UR9 ;  /* 0x00000009000c7c02 */ /* 0x000fe40008000f00 */
[----:B------:R-:W-:Y:S01]  /*0640*/  MOV R14, UR9 ;  /* 0x00000009000e7c02 */ /* 0x000fe20008000f00 */
[----:B----4-:R-:W-:Y:S01]  /*0650*/  DFMA R10, R18, R16, R10 ;  /* 0x00000010120a722b */ /* 0x010fe2000000000a */
[----:B------:R-:W-:Y:S02]  /*0660*/  LEA R2, R15, R2, 0x3 ;  /* 0x000000020f027211 */ /* 0x000fe400078e18ff */
[C---:B------:R-:W-:Y:S02]  /*0670*/  LEA R0, R13.reuse, R0, 0x3 ;  /* 0x000000000d007211 */ /* 0x040fe400078e18ff */
[----:B------:R-:W-:-:S02]  /*0680*/  LEA R8, R13, R8, 0x3 ;  /* 0x000000080d087211 */ /* 0x000fc400078e18ff */
[----:B------:R-:W-:Y:S02]  /*0690*/  LEA R21, R12, R21, 0x3 ;  /* 0x000000150c157211 */ /* 0x000fe400078e18ff */
[----:B------:R-:W-:Y:S01]  /*06a0*/  LEA R23, R14, R23, 0x3 ;  /* 0x000000170e177211 */ /* 0x000fe200078e18ff */
[----:B------:R-:W-:Y:S06]  /*06b0*/  BRA.U UP0, `(.L_x_25) ;  /* 0xfffffff900f47547 */ /* 0x000fec000b83ffff */
.L_x_24:
[----:B------:R-:W-:-:S09]  /*06c0*/  UISETP.NE.AND UP0, UPT, UR6, URZ, UPT ;  /* 0x000000ff0600728c */ /* 0x000fd2000bf05270 */
[----:B------:R-:W-:Y:S05]  /*06d0*/  BRA.U !UP0, `(.L_x_23) ;  /* 0x0000000508507547 */ /* 0x000fea000b800000 */
[----:B------:R-:W-:Y:S02]  /*06e0*/  UISETP.GE.U32.AND UP0, UPT, UR6, 0x4, UPT ;  /* 0x000000040600788c */ /* 0x000fe4000bf06070 */
[----:B------:R-:W-:-:S04]  /*06f0*/  ULOP3.LUT UR7, UR5, 0x3, URZ, 0xc0, !UPT ;  /* 0x0000000305077892 */ /* 0x000fc8000f8ec0ff */
[----:B------:R-:W-:-:S03]  /*0700*/  UISETP.NE.AND UP1, UPT, UR7, URZ, UPT ;  /* 0x000000ff0700728c */ /* 0x000fc6000bf25270 */
[----:B------:R-:W-:Y:S08]  /*0710*/  BRA.U !UP0, `(.L_x_26) ;  /* 0x0000000108887547 */ /* 0x000ff0000b800000 */
[----:B------:R-:W0:Y:S01]  /*0720*/  LDC.64 R2, c[0x0][0x380] ;  /* 0x0000e000ff027b82 */ /* 0x000e220000000a00 */
[----:B------:R-:W1:Y:S01]  /*0730*/  LDCU UR6, c[0x0][0x388] ;  /* 0x00007100ff0677ac */ /* 0x000e620008000800 */
[----:B------:R-:W-:Y:S01]  /*0740*/  IADD3 R0, PT, PT, R20, UR4, RZ ;  /* 0x0000000414007c10 */ /* 0x000fe2000fffe0ff */
[----:B------:R-:W-:-:S04]  /*0750*/  IMAD.U32 R8, RZ, RZ, UR4 ;  /* 0x00000004ff087e24 */ /* 0x000fc8000f8e00ff */
[----:B---3--:R-:W-:Y:S01]  /*0760*/  IMAD R21, R7, UR5, R8 ;  /* 0x0000000507157c24 */ /* 0x008fe2000f8e0208 */
[----:B------:R-:W2:Y:S04]  /*0770*/  LDC.64 R4, c[0x0][0x390] ;  /* 0x0000e400ff047b82 */ /* 0x000ea80000000a00 */
[----:B------:R-:W-:Y:S01]  /*0780*/  IADD3 R15, PT, PT, R21, 0x1, RZ ;  /* 0x00000001150f7810 */ /* 0x000fe20007ffe0ff */
[----:B-1----:R-:W-:-:S04]  /*0790*/  IMAD R13, R0, UR6, R9 ;  /* 0x00000006000d7c24 */ /* 0x002fc8000f8e0209 */
[C---:B0-----:R-:W-:Y:S01]  /*07a0*/  IMAD.WIDE.U32 R16, R13.reuse, 0x8, R2 ;  /* 0x000000080d107825 */ /* 0x041fe200078e0002 */
[----:B------:R-:W-:-:S05]  /*07b0*/  IADD3 R27, PT, PT, R13, UR6, RZ ;  /* 0x000000060d1b7c10 */ /* 0x000fca000fffe0ff */
[----:B------:R-:W3:Y:S01]  /*07c0*/  LDG.E.64.CONSTANT R16, desc[UR10][R16.64] ;  /* 0x0000000a10107981 */ /* 0x000ee2000c1e9b00 */
[C---:B--2---:R-:W-:Y:S01]  /*07d0*/  IMAD.WIDE.U32 R18, R21.reuse, 0x8, R4 ;  /* 0x0000000815127825 */ /* 0x044fe200078e0004 */
[----:B------:R-:W-:-:S03]  /*07e0*/  IADD3 R25, PT, PT, R21, 0x2, RZ ;  /* 0x0000000215197810 */ /* 0x000fc60007ffe0ff */
[----:B------:R-:W-:Y:S02]  /*07f0*/  IMAD.WIDE.U32 R12, R27, 0x8, R2 ;  /* 0x000000081b0c7825 */ /* 0x000fe400078e0002 */
[----:B------:R-:W3:Y:S02]  /*0800*/  LDG.E.64.CONSTANT R18, desc[UR10][R18.64] ;  /* 0x0000000a12127981 */ /* 0x000ee4000c1e9b00 */
[--C-:B------:R-:W-:Y:S01]  /*0810*/  IMAD.WIDE.U32 R14, R15, 0x8, R4.reuse ;  /* 0x000000080f0e7825 */ /* 0x100fe200078e0004 */
[----:B------:R-:W-:Y:S01]  /*0820*/  IADD3 R27, PT, PT, R27, UR6, RZ ;  /* 0x000000061b1b7c10 */ /* 0x000fe2000fffe0ff */
[----:B------:R-:W2:Y:S02]  /*0830*/  LDG.E.64.CONSTANT R12, desc[UR10][R12.64] ;  /* 0x0000000a0c0c7981 */ /* 0x000ea4000c1e9b00 */
[----:B------:R-:W-:Y:S02]  /*0840*/  IMAD.WIDE.U32 R24, R25, 0x8, R4 ;  /* 0x0000000819187825 */ /* 0x000fe400078e0004 */
[----:B------:R-:W2:Y:S02]  /*0850*/  LDG.E.64.CONSTANT R14, desc[UR10][R14.64] ;  /* 0x0000000a0e0e7981 */ /* 0x000ea4000c1e9b00 */
[----:B------:R-:W-:Y:S01]  /*0860*/  IMAD.WIDE.U32 R22, R27, 0x8, R2 ;  /* 0x000000081b167825 */ /* 0x000fe200078e0002 */
[----:B------:R-:W-:Y:S01]  /*0870*/  IADD3 R21, PT, PT, R21, 0x3, RZ ;  /* 0x0000000315157810 */ /* 0x000fe20007ffe0ff */
[----:B------:R-:W4:Y:S01]  /*0880*/  LDG.E.64.CONSTANT R24, desc[UR10][R24.64] ;  /* 0x0000000a18187981 */ /* 0x000f22000c1e9b00 */
[----:B------:R-:W-:-:S03]  /*0890*/  IADD3 R27, PT, PT, R27, UR6, RZ ;  /* 0x000000061b1b7c10 */ /* 0x000fc6000fffe0ff */
[----:B------:R-:W4:Y:S01]  /*08a0*/  LDG.E.64.CONSTANT R22, desc[UR10][R22.64] ;  /* 0x0000000a16167981 */ /* 0x000f22000c1e9b00 */
[----:B------:R-:W-:-:S04]  /*08b0*/  IMAD.WIDE.U32 R4, R21, 0x8, R4 ;  /* 0x0000000815047825 */ /* 0x000fc800078e0004 */
[----:B------:R-:W-:Y:S02]  /*08c0*/  IMAD.WIDE.U32 R2, R27, 0x8, R2 ;  /* 0x000000081b027825 */ /* 0x000fe400078e0002 */
[----:B------:R-:W5:Y:S04]  /*08d0*/  LDG.E.64.CONSTANT R4, desc[UR10][R4.64] ;  /* 0x0000000a04047981 */ /* 0x000f68000c1e9b00 */
[----:B------:R-:W5:Y:S01]  /*08e0*/  LDG.E.64.CONSTANT R2, desc[UR10][R2.64] ;  /* 0x0000000a02027981 */ /* 0x000f62000c1e9b00 */
[----:B------:R-:W-:Y:S01]  /*08f0*/  UIADD3 UR4, UPT, UPT, UR4, 0x4, URZ ;  /* 0x0000000404047890 */ /* 0x000fe2000fffe0ff */
[----:B---3--:R-:W-:-:S08]  /*0900*/  DFMA R16, R16, R18, R10 ;  /* 0x000000121010722b */ /* 0x008fd0000000000a */
[----:B--2---:R-:W-:-:S08]  /*0910*/  DFMA R12, R12, R14, R16 ;  /* 0x0000000e0c0c722b */ /* 0x004fd00000000010 */
[----:B----4-:R-:W-:-:S08]  /*0920*/  DFMA R12, R22, R24, R12 ;  /* 0x00000018160c722b */ /* 0x010fd0000000000c */
[----:B-----5:R-:W-:-:S11]  /*0930*/  DFMA R10, R2, R4, R12 ;  /* 0x00000004020a722b */ /* 0x020fd6000000000c */
.L_x_26:
[----:B------:R-:W-:Y:S05]  /*0940*/  BRA.U !UP1, `(.L_x_23) ;  /* 0x0000000109b47547 */ /* 0x000fea000b800000 */
[----:B------:R-:W-:Y:S01]  /*0950*/  UISETP.NE.AND UP0, UPT, UR7, 0x1, UPT ;  /* 0x000000010700788c */ /* 0x000fe2000bf05270 */
[----:B------:R-:W-:Y:S01]  /*0960*/  MOV R2, UR4 ;  /* 0x0000000400027c02 */ /* 0x000fe20008000f00 */
[----:B------:R-:W-:-:S04]  /*0970*/  ULOP3.LUT UR6, UR5, 0x1, URZ, 0xc0, !UPT ;  /* 0x0000000105067892 */ /* 0x000fc8000f8ec0ff */
[----:B------:R-:W-:Y:S01]  /*0980*/  UISETP.NE.U32.AND UP1, UPT, UR6, 0x1, UPT ;  /* 0x000000010600788c */ /* 0x000fe2000bf25070 */
[----:B------:R-:W-:-:S04]  /*0990*/  PLOP3.LUT P0, PT, PT, PT, UP0, 0x80, 0x8 ;  /* 0x000000000008781c */ /* 0x000fc80003f0f008 */
[----:B------:R-:W0:Y:S01]  /*09a0*/  @UP0 LDCU.64 UR8, c[0x0][0x380] ;  /* 0x00007000ff0807ac */ /* 0x000e220008000a00 */
[----:B------:R-:W-:Y:S01]  /*09b0*/  PLOP3.LUT P1, PT, PT, PT, UP1, 0x80, 0x8 ;  /* 0x000000000008781c */ /* 0x000fe20003f2f018 */
[----:B------:R-:W1:Y:S01]  /*09c0*/  @UP0 LDCU.64 UR12, c[0x0][0x390] ;  /* 0x00007200ff0c07ac */ /* 0x000e620008000a00 */
[----:B------:R-:W2:Y:S06]  /*09d0*/  @UP0 LDCU UR6, c[0x0][0x388] ;  /* 0x00007100ff0607ac */ /* 0x000eac0008000800 */
[----:B------:R-:W-:Y:S01]  /*09e0*/  @P0 IADD3 R0, PT, PT, R20, UR4, RZ ;  /* 0x0000000414000c10 */ /* 0x000fe2000fffe0ff */
[----:B---3--:R-:W-:Y:S01]  /*09f0*/  @P0 IMAD R3, R7, UR5, R2 ;  /* 0x0000000507030c24 */ /* 0x008fe2000f8e0202 */
[----:B------:R-:W3:Y:S04]  /*0a00*/  @!UP1 LDCU.64 UR14, c[0x0][0x380] ;  /* 0x00007000ff0e97ac */ /* 0x000ee80008000a00 */
[----:B------:R-:W-:Y:S01]  /*0a10*/  @P0 IADD3 R19, PT, PT, R3, 0x1, RZ ;  /* 0x0000000103130810 */ /* 0x000fe20007ffe0ff */
[----:B------:R-:W4:Y:S01]  /*0a20*/  @!UP1 LDCU.64 UR16, c[0x0][0x390] ;  /* 0x00007200ff1097ac */ /* 0x000f220008000a00 */
[----:B0-----:R-:W-:Y:S01]  /*0a30*/  MOV R14, UR8 ;  /* 0x00000008000e7c02 */ /* 0x001fe20008000f00 */
[----:B------:R-:W0:Y:S01]  /*0a40*/  @!UP1 LDCU UR7, c[0x0][0x388] ;  /* 0x00007100ff0797ac */ /* 0x000e220008000800 */
[----:B------:R-:W-:Y:S01]  /*0a50*/  MOV R15, UR9 ;  /* 0x00000009000f7c02 */ /* 0x000fe20008000f00 */
[----:B-1----:R-:W-:Y:S01]  /*0a60*/  IMAD.U32 R12, RZ, RZ, UR12 ;  /* 0x0000000cff0c7e24 */ /* 0x002fe2000f8e00ff */
[----:B------:R-:W-:Y:S01]  /*0a70*/  MOV R13, UR13 ;  /* 0x0000000d000d7c02 */ /* 0x000fe20008000f00 */
[----:B------:R-:W-:Y:S01]  /*0a80*/  @UP0 UIADD3 UR4, UPT, UPT, UR4, 0x2, URZ ;  /* 0x0000000204040890 */ /* 0x000fe2000fffe0ff */
[----:B--2---:R-:W-:-:S02]  /*0a90*/  @P0 IMAD R17, R0, UR6, R9 ;  /* 0x0000000600110c24 */ /* 0x004fc4000f8e0209 */
[----:B------:R-:W-:-:S03]  /*0aa0*/  @P0 IMAD.WIDE.U32 R2, R3, 0x8, R12 ;  /* 0x0000000803020825 */ /* 0x000fc600078e000c */
[----:B------:R-:W-:Y:S01]  /*0ab0*/  @!P1 IADD3 R20, PT, PT, R20, UR4, RZ ;  /* 0x0000000414149c10 */ /* 0x000fe2000fffe0ff */
[C---:B------:R-:W-:Y:S01]  /*0ac0*/  @P0 IMAD.WIDE.U32 R4, R17.reuse, 0x8, R14 ;  /* 0x0000000811040825 */ /* 0x040fe200078e000e */
[----:B------:R-:W-:Y:S01]  /*0ad0*/  @P0 IADD3 R17, PT, PT, R17, UR6, RZ ;  /* 0x0000000611110c10 */ /* 0x000fe2000fffe0ff */
[----:B------:R-:W2:Y:S01]  /*0ae0*/  @P0 LDG.E.64.CONSTANT R2, desc[UR10][R2.64] ;  /* 0x0000000a02020981 */ /* 0x000ea2000c1e9b00 */
[----:B------:R-:W-:Y:S01]  /*0af0*/  MOV R0, UR4 ;  /* 0x0000000400007c02 */ /* 0x000fe20008000f00 */
[----:B------:R-:W-:Y:S02]  /*0b00*/  @P0 IMAD.WIDE.U32 R12, R19, 0x8, R12 ;  /* 0x00000008130c0825 */ /* 0x000fe400078e000c */
[----:B------:R-:W2:Y:S02]  /*0b10*/  @P0 LDG.E.64.CONSTANT R4, desc[UR10][R4.64] ;  /* 0x0000000a04040981 */ /* 0x000ea4000c1e9b00 */
[----:B------:R-:W-:Y:S01]  /*0b20*/  @P0 IMAD.WIDE.U32 R14, R17, 0x8, R14 ;  /* 0x00000008110e0825 */ /* 0x000fe200078e000e */
[----:B---3--:R-:W-:-:S02]  /*0b30*/  MOV R18, UR14 ;  /* 0x0000000e00127c02 */ /* 0x008fc40008000f00 */
[----:B------:R-:W-:Y:S01]  /*0b40*/  MOV R19, UR15 ;  /* 0x0000000f00137c02 */ /* 0x000fe20008000f00 */
[----:B0-----:R-:W-:Y:S01]  /*0b50*/  @!P1 IMAD R21, R20, UR7, R9 ;  /* 0x0000000714159c24 */ /* 0x001fe2000f8e0209 */
[----:B----4-:R-:W-:Y:S01]  /*0b60*/  MOV R16, UR16 ;  /* 0x0000001000107c02 */ /* 0x010fe20008000f00 */
[----:B------:R-:W-:Y:S01]  /*0b70*/  @!P1 IMAD R23, R7, UR5, R0 ;  /* 0x0000000507179c24 */ /* 0x000fe2000f8e0200 */
[----:B------:R-:W-:Y:S01]  /*0b80*/  MOV R17, UR17 ;  /* 0x0000001100117c02 */ /* 0x000fe20008000f00 */
[----:B------:R-:W3:Y:S01]  /*0b90*/  @P0 LDG.E.64.CONSTANT R8, desc[UR10][R12.64] ;  /* 0x0000000a0c080981 */ /* 0x000ee2000c1e9b00 */
[----:B------:R-:W-:-:S03]  /*0ba0*/  @!P1 IMAD.WIDE.U32 R18, R21, 0x8, R18 ;  /* 0x0000000815129825 */ /* 0x000fc600078e0012 */
[----:B------:R-:W3:Y:S01]  /*0bb0*/  @P0 LDG.E.64.CONSTANT R14, desc[UR10][R14.64] ;  /* 0x0000000a0e0e0981 */ /* 0x000ee2000c1e9b00 */
[----:B------:R-:W-:-:S03]  /*0bc0*/  @!P1 IMAD.WIDE.U32 R16, R23, 0x8, R16 ;  /* 0x0000000817109825 */ /* 0x000fc600078e0010 */
[----:B------:R-:W4:Y:S04]  /*0bd0*/  @!P1 LDG.E.64.CONSTANT R18, desc[UR10][R18.64] ;  /* 0x0000000a12129981 */ /* 0x000f28000c1e9b00 */
[----:B------:R-:W4:Y:S01]  /*0be0*/  @!P1 LDG.E.64.CONSTANT R16, desc[UR10][R16.64] ;  /* 0x0000000a10109981 */ /* 0x000f22000c1e9b00 */
[----:B--2---:R-:W-:-:S08]  /*0bf0*/  @P0 DFMA R2, R4, R2, R10 ;  /* 0x000000020402022b */ /* 0x004fd0000000000a */
[----:B---3--:R-:W-:-:S08]  /*0c00*/  @P0 DFMA R10, R14, R8, R2 ;  /* 0x000000080e0a022b */ /* 0x008fd00000000002 */
[----:B----4-:R-:W-:-:S11]  /*0c10*/  @!P1 DFMA R10, R18, R16, R10 ;  /* 0x00000010120a922b */ /* 0x010fd6000000000a */
.L_x_23:
[----:B------:R-:W0:Y:S01]  /*0c20*/  S2UR UR4, SR_CTAID.X ;  /* 0x00000000000479c3 */ /* 0x000e220000002500 */
[----:B------:R-:W2:Y:S01]  /*0c30*/  S2R R5, SR_TID.X ;  /* 0x0000000000057919 */ /* 0x000ea20000002100 */
[----:B------:R-:W4:Y:S01]  /*0c40*/  LDCU UR7, c[0x0][0x3a8] ;  /* 0x00007500ff0777ac */ /* 0x000f220008000800 */
[----:B------:R-:W1:Y:S05]  /*0c50*/  LDCU UR6, c[0x0][0x364] ;  /* 0x00006c80ff0677ac */ /* 0x000e6a0008000800 */
[----:B------:R-:W5:Y:S01]  /*0c60*/  LDC.64 R2, c[0x0][0x3a0] ;  /* 0x0000e800ff027b82 */ /* 0x000f620000000a00 */
[----:B------:R-:W2:Y:S01]  /*0c70*/  LDCU UR8, c[0x0][0x388] ;  /* 0x00007100ff0877ac */ /* 0x000ea20008000800 */
[----:B----4-:R-:W-:Y:S01]  /*0c80*/  MOV R9, UR7 ;  /* 0x0000000700097c02 */ /* 0x010fe20008000f00 */
[----:B0-----:R-:W-:Y:S01]  /*0c90*/  UIMAD UR4, UR4, UR5, URZ ;  /* 0x00000005040472a4 */ /* 0x001fe2000f8e02ff */
[----:B-1-3--:R-:W-:-:S05]  /*0ca0*/  IMAD R6, R6, UR6, R7 ;  /* 0x0000000606067c24 */ /* 0x00afca000f8e0207 */
[----:B------:R-:W-:-:S04]  /*0cb0*/  IMAD R6, R9, UR4, R6 ;  /* 0x0000000409067c24 */ /* 0x000fc8000f8e0206 */
[----:B--2---:R-:W-:-:S04]  /*0cc0*/  IMAD R5, R6, UR8, R5 ;  /* 0x0000000806057c24 */ /* 0x004fc8000f8e0205 */
[----:B-----5:R-:W-:-:S05]  /*0cd0*/  IMAD.WIDE.U32 R2, R5, 0x8, R2 ;  /* 0x0000000805027825 */ /* 0x020fca00078e0002 */
[----:B------:R-:W-:Y:S01]  /*0ce0*/  STG.E.64 desc[UR10][R2.64], R10 ;  /* 0x0000000a02007986 */ /* 0x000fe2000c101b0a */
[----:B------:R-:W-:Y:S05]  /*0cf0*/  EXIT ;  /* 0x000000000000794d */ /* 0x000fea0003800000 */
.L_x_27:
        /* <DEDUP_REMOVED lines=16> */
.L_x_65:


//--------------------- .text._Z5mxmr8PKdS0_Pd    --------------------------
	.section	.text._Z5mxmr8PKdS0_Pd,"ax",@progbits
	.align	128
        .global         _Z5mxmr8PKdS0_Pd
        .type           _Z5mxmr8PKdS0_Pd,@function
        .size           _Z5mxmr8PKdS0_Pd,(.L_x_66 - _Z5mxmr8PKdS0_Pd)
        .other          _Z5mxmr8PKdS0_Pd,@"STO_CUDA_ENTRY STV_DEFAULT"
_Z5mxmr8PKdS0_Pd:
.text._Z5mxmr8PKdS0_Pd:
[----:B------:R-:W-:Y:S01]  /*0000*/  LDC R1, c[0x0][0x37c] ;  /* 0x0000df00ff017b82 */ /* 0x000fe20000000800 */
[----:B------:R-:W0:Y:S07]  /*0010*/  S2R R0, SR_TID.Y ;  /* 0x0000000000007919 */ /* 0x000e2e0000002200 */
[----:B------:R-:W1:Y:S01]  /*0020*/  LDC.64 R2, c[0x0][0x380] ;  /* 0x0000e000ff027b82 */ /* 0x000e620000000a00 */
[----:B------:R-:W2:Y:S01]  /*0030*/  LDCU.64 UR8, c[0x0][0x358] ;  /* 0x00006b00ff0877ac */ /* 0x000ea20008000a00 */
[----:B------:R-:W3:Y:S01]  /*0040*/  S2R R20, SR_TID.X ;  /* 0x0000000000147919 */ /* 0x000ee20000002100 */
[----:B------:R-:W3:Y:S05]  /*0050*/  S2R R7, SR_CTAID.X ;  /* 0x0000000000077919 */ /* 0x000eea0000002500 */
[----:B------:R-:W4:Y:S01]  /*0060*/  LDC.64 R4, c[0x0][0x388] ;  /* 0x0000e200ff047b82 */ /* 0x000f220000000a00 */
[----:B------:R-:W5:Y:S01]  /*0070*/  S2R R21, SR_TID.Z ;  /* 0x0000000000157919 */ /* 0x000f620000002300 */
[----:B0-----:R-:W-:-:S02]  /*0080*/  IMAD.SHL.U32 R0, R0, 0x8, RZ ;  /* 0x0000000800007824 */ /* 0x001fc400078e00ff */
[--C-:B---3--:R-:W-:Y:S02]  /*0090*/  IMAD R6, R7, 0x200, R20.reuse ;  /* 0x0000020007067824 */ /* 0x108fe400078e0214 */
[----:B------:R-:W-:Y:S01]  /*00a0*/  IMAD.IADD R7, R0, 0x1, R20 ;  /* 0x0000000100077824 */ /* 0x000fe200078e0214 */
[----:B-----5:R-:W-:-:S03]  /*00b0*/  LEA R21, R21, R0, 0x6 ;  /* 0x0000000015157211 */ /* 0x020fc600078e30ff */
[----:B-1----:R-:W-:Y:S01]  /*00c0*/  IMAD.WIDE.U32 R2, R7, 0x8, R2 ;  /* 0x0000000807027825 */ /* 0x002fe200078e0002 */
[----:B------:R-:W-:-:S04]  /*00d0*/  IADD3 R0, PT, PT, R21, R6, RZ ;  /* 0x0000000615007210 */ /* 0x000fc80007ffe0ff */
[----:B--2---:R-:W2:Y:S01]  /*00e0*/  LDG.E.64.CONSTANT R22, desc[UR8][R2.64] ;  /* 0x0000000802167981 */ /* 0x004ea2000c1e9b00 */
[----:B----4-:R-:W-:-:S05]  /*00f0*/  IMAD.WIDE.U32 R4, R0, 0x8, R4 ;  /* 0x0000000800047825 */ /* 0x010fca00078e0004 */
        /* <DEDUP_REMOVED lines=8> */
[----:B------:R-:W-:Y:S02]  /*0180*/  LEA R9, R6, UR5, 0x3 ;  /* 0x0000000506097c11 */ /* 0x000fe4000f8e18ff */
[----:B------:R-:W-:Y:S02]  /*0190*/  LEA R20, R20, UR4, 0x3 ;  /* 0x0000000414147c11 */ /* 0x000fe4000f8e18ff */
[----:B------:R-:W-:Y:S01]  /*01a0*/  LEA R21, R21, UR5, 0x3 ;  /* 0x0000000515157c11 */ /* 0x000fe2000f8e18ff */
        /* <DEDUP_REMOVED lines=27> */
.L_x_28:
        /* <DEDUP_REMOVED lines=10> */
.L_x_66:


//--------------------- .text._Z8mxmr_anyPKdiS0_iPdi --------------------------
	.section	.text._Z8mxmr_anyPKdiS0_iPdi,"ax",@progbits
	.align	128
        .global         _Z8mxmr_anyPKdiS0_iPdi
        .type           _Z8mxmr_anyPKdiS0_iPdi,@function
        .size           _Z8mxmr_anyPKdiS0_iPdi,(.L_x_67 - _Z8mxmr_anyPKdiS0_iPdi)
        .other          _Z8mxmr_anyPKdiS0_iPdi,@"STO_CUDA_ENTRY STV_DEFAULT"
_Z8mxmr_anyPKdiS0_iPdi:
.text._Z8mxmr_anyPKdiS0_iPdi:
[----:B------:R-:W-:Y:S08]  /*0000*/  LDC R1, c[0x0][0x37c] ;  /* 0x0000df00ff017b82 */ /* 0x000ff00000000800 */
[----:B------:R-:W0:Y:S01]  /*0010*/  LDC R0, c[0x0][0x398] ;  /* 0x0000e600ff007b82 */ /* 0x000e220000000800 */
[----:B------:R-:W1:Y:S01]  /*0020*/  S2R R2, SR_TID.Z ;  /* 0x0000000000027919 */ /* 0x000e620000002300 */
[----:B------:R-:W1:Y:S01]  /*0030*/  LDCU UR6, c[0x0][0x364] ;  /* 0x00006c80ff0677ac */ /* 0x000e620008000800 */
[----:B------:R-:W-:Y:S01]  /*0040*/  CS2R R16, SRZ ;  /* 0x0000000000107805 */ /* 0x000fe2000001ff00 */
[----:B------:R-:W1:Y:S01]  /*0050*/  S2R R3, SR_TID.Y ;  /* 0x0000000000037919 */ /* 0x000e620000002200 */
[----:B------:R-:W2:Y:S01]  /*0060*/  LDCU.64 UR4, c[0x0][0x358] ;  /* 0x00006b00ff0477ac */ /* 0x000ea20008000a00 */
[----:B0-----:R-:W-:Y:S01]  /*0070*/  ISETP.GE.AND P0, PT, R0, 0x1, PT ;  /* 0x000000010000780c */ /* 0x001fe20003f06270 */
[----:B-1----:R-:W-:-:S12]  /*0080*/  IMAD R2, R2, UR6, R3 ;  /* 0x0000000602027c24 */ /* 0x002fd8000f8e0203 */
[----:B--2---:R-:W-:Y:S05]  /*0090*/  @!P0 BRA `(.L_x_29) ;  /* 0x0000000800648947 */ /* 0x004fea0003800000 */
[----:B------:R-:W0:Y:S01]  /*00a0*/  S2UR UR6, SR_CTAID.X ;  /* 0x00000000000679c3 */ /* 0x000e220000002500 */
[----:B------:R-:W1:Y:S01]  /*00b0*/  S2R R4, SR_TID.X ;  /* 0x0000000000047919 */ /* 0x000e620000002100 */
[C---:B------:R-:W-:Y:S01]  /*00c0*/  ISETP.GE.U32.AND P1, PT, R0.reuse, 0x8, PT ;  /* 0x000000080000780c */ /* 0x040fe20003f26070 */
[----:B------:R-:W-:Y:S01]  /*00d0*/  HFMA2 R7, -RZ, RZ, 0, 0 ;  /* 0x00000000ff077431 */ /* 0x000fe200000001ff */
[----:B------:R-:W-:Y:S02]  /*00e0*/  LOP3.LUT R5, R0, 0x7, RZ, 0xc0, !PT ;  /* 0x0000000700057812 */ /* 0x000fe400078ec0ff */
[----:B------:R-:W-:Y:S02]  /*00f0*/  CS2R R16, SRZ ;  /* 0x0000000000107805 */ /* 0x000fe4000001ff00 */
[----:B------:R-:W0:Y:S01]  /*0100*/  LDC R9, c[0x0][0x3a8] ;  /* 0x0000ea00ff097b82 */ /* 0x000e220000000800 */
[----:B------:R-:W-:Y:S01]  /*0110*/  ISETP.NE.AND P0, PT, R5, RZ, PT ;  /* 0x000000ff0500720c */ /* 0x000fe20003f05270 */
[----:B0-----:R-:W-:-:S05]  /*0120*/  IMAD R9, R9, UR6, R2 ;  /* 0x0000000609097c24 */ /* 0x001fca000f8e0202 */
[----:B-1----:R-:W-:Y:S07]  /*0130*/  @!P1 BRA `(.L_x_30) ;  /* 0x0000000400289947 */ /* 0x002fee0003800000 */
[----:B------:R-:W0:Y:S01]  /*0140*/  LDC R11, c[0x0][0x388] ;  /* 0x0000e200ff0b7b82 */ /* 0x000e220000000800 */
[----:B------:R-:W-:Y:S01]  /*0150*/  LOP3.LUT R7, R0, 0x7ffffff8, RZ, 0xc0, !PT ;  /* 0x7ffffff800077812 */ /* 0x000fe200078ec0ff */
[----:B------:R-:W-:Y:S01]  /*0160*/  IMAD R23, R9, R0, 0x3 ;  /* 0x0000000309177424 */ /* 0x000fe200078e0200 */
[-C--:B------:R-:W-:Y:S02]  /*0170*/  MOV R6, R4.reuse ;  /* 0x0000000400067202 */ /* 0x080fe40000000f00 */
[----:B------:R-:W-:Y:S02]  /*0180*/  CS2R R16, SRZ ;  /* 0x0000000000107805 */ /* 0x000fe4000001ff00 */
[----:B------:R-:W-:Y:S02]  /*0190*/  IADD3 R27, PT, PT, -R7, RZ, RZ ;  /* 0x000000ff071b7210 */ /* 0x000fe40007ffe1ff */
[----:B0-----:R-:W-:Y:S01]  /*01a0*/  IADD3 R3, PT, PT, R4, R11, RZ ;  /* 0x0000000b04037210 */ /* 0x001fe20007ffe0ff */
[C-C-:B------:R-:W-:Y:S01]  /*01b0*/  IMAD R10, R11.reuse, 0x3, R4.reuse ;  /* 0x000000030b0a7824 */ /* 0x140fe200078e0204 */
[CC--:B------:R-:W-:Y:S01]  /*01c0*/  LEA R8, R11.reuse, R4.reuse, 0x1 ;  /* 0x000000040b087211 */ /* 0x0c0fe200078e08ff */
[C-C-:B------:R-:W-:Y:S01]  /*01d0*/  IMAD R24, R11.reuse, 0x5, R4.reuse ;  /* 0x000000050b187824 */ /* 0x140fe200078e0204 */
[C---:B------:R-:W-:Y:S01]  /*01e0*/  LEA R22, R11.reuse, R4, 0x2 ;  /* 0x000000040b167211 */ /* 0x040fe200078e10ff */
[----:B------:R-:W-:-:S02]  /*01f0*/  IMAD R25, R11, 0x6, R4 ;  /* 0x000000060b197824 */ /* 0x000fc400078e0204 */
[----:B------:R-:W-:-:S07]  /*0200*/  IMAD R26, R11, 0x7, R4 ;  /* 0x000000070b1a7824 */ /* 0x000fce00078e0204 */
.L_x_31:
[----:B------:R-:W0:Y:S01]  /*0210*/  LDC.64 R12, c[0x0][0x390] ;  /* 0x0000e400ff0c7b82 */ /* 0x000e220000000a00 */
[----:B------:R-:W-:-:S07]  /*0220*/  IADD3 R19, PT, PT, R23, -0x3, RZ ;  /* 0xfffffffd17137810 */ /* 0x000fce0007ffe0ff */
[----:B------:R-:W1:Y:S01]  /*0230*/  LDC.64 R14, c[0x0][0x380] ;  /* 0x0000e000ff0e7b82 */ /* 0x000e620000000a00 */
[----:B0-----:R-:W-:-:S06]  /*0240*/  IMAD.WIDE.U32 R18, R19, 0x8, R12 ;  /* 0x0000000813127825 */ /* 0x001fcc00078e000c */
[----:B------:R-:W2:Y:S01]  /*0250*/  LDG.E.64.CONSTANT R18, desc[UR4][R18.64] ;  /* 0x0000000412127981 */ /* 0x000ea2000c1e9b00 */
[----:B-1----:R-:W-:-:S06]  /*0260*/  IMAD.WIDE.U32 R20, R6, 0x8, R14 ;  /* 0x0000000806147825 */ /* 0x002fcc00078e000e */
[----:B------:R-:W2:Y:S01]  /*0270*/  LDG.E.64.CONSTANT R20, desc[UR4][R20.64] ;  /* 0x0000000414147981 */ /* 0x000ea2000c1e9b00 */
[----:B------:R-:W-:-:S06]  /*0280*/  IMAD.WIDE.U32 R28, R3, 0x8, R14 ;  /* 0x00000008031c7825 */ /* 0x000fcc00078e000e */
[----:B------:R-:W3:Y:S01]  /*0290*/  LDG.E.64.CONSTANT R28, desc[UR4][R28.64] ;  /* 0x000000041c1c7981 */ /* 0x000ee2000c1e9b00 */
[----:B--2---:R-:W-:Y:S01]  /*02a0*/  DFMA R18, R20, R18, R16 ;  /* 0x000000121412722b */ /* 0x004fe20000000010 */
[----:B------:R-:W-:-:S05]  /*02b0*/  IADD3 R17, PT, PT, R23, -0x2, RZ ;  /* 0xfffffffe17117810 */ /* 0x000fca0007ffe0ff */
[----:B------:R-:W-:-:S06]  /*02c0*/  IMAD.WIDE.U32 R16, R17, 0x8, R12 ;  /* 0x0000000811107825 */ /* 0x000fcc00078e000c */
[----:B------:R-:W3:Y:S01]  /*02d0*/  LDG.E.64.CONSTANT R16, desc[UR4][R16.64] ;  /* 0x0000000410107981 */ /* 0x000ee2000c1e9b00 */
[----:B------:R-:W-:-:S06]  /*02e0*/  IMAD.WIDE.U32 R20, R8, 0x8, R14 ;  /* 0x0000000808147825 */ /* 0x000fcc00078e000e */
[----:B------:R-:W2:Y:S01]  /*02f0*/  LDG.E.64.CONSTANT R20, desc[UR4][R20.64] ;  /* 0x0000000414147981 */ /* 0x000ea2000c1e9b00 */
[----:B---3--:R-:W-:Y:S01]  /*0300*/  DFMA R16, R28, R16, R18 ;  /* 0x000000101c10722b */ /* 0x008fe20000000012 */
[----:B------:R-:W-:-:S05]  /*0310*/  IADD3 R19, PT, PT, R23, -0x1, RZ ;  /* 0xffffffff17137810 */ /* 0x000fca0007ffe0ff */
[----:B------:R-:W-:-:S06]  /*0320*/  IMAD.WIDE.U32 R18, R19, 0x8, R12 ;  /* 0x0000000813127825 */ /* 0x000fcc00078e000c */
[----:B------:R-:W2:Y:S01]  /*0330*/  LDG.E.64.CONSTANT R18, desc[UR4][R18.64] ;  /* 0x0000000412127981 */ /* 0x000ea2000c1e9b00 */
[----:B------:R-:W-:-:S06]  /*0340*/  IMAD.WIDE.U32 R28, R10, 0x8, R14 ;  /* 0x000000080a1c7825 */ /* 0x000fcc00078e000e */
[----:B------:R-:W3:Y:S01]  /*0350*/  LDG.E.64.CONSTANT R28, desc[UR4][R28.64] ;  /* 0x000000041c1c7981 */ /* 0x000ee2000c1e9b00 */
[----:B--2---:R-:W-:Y:S01]  /*0360*/  DFMA R18, R20, R18, R16 ;  /* 0x000000121412722b */ /* 0x004fe20000000010 */
[----:B------:R-:W-:-:S06]  /*0370*/  IMAD.WIDE.U32 R16, R23, 0x8, R12 ;  /* 0x0000000817107825 */ /* 0x000fcc00078e000c */
[----:B------:R-:W3:Y:S01]  /*0380*/  LDG.E.64.CONSTANT R16, desc[UR4][R16.64] ;  /* 0x0000000410107981 */ /* 0x000ee2000c1e9b00 */
[----:B------:R-:W-:-:S06]  /*0390*/  IMAD.WIDE.U32 R20, R22, 0x8, R14 ;  /* 0x0000000816147825 */ /* 0x000fcc00078e000e */
[----:B------:R-:W2:Y:S01]  /*03a0*/  LDG.E.64.CONSTANT R20, desc[UR4][R20.64] ;  /* 0x0000000414147981 */ /* 0x000ea2000c1e9b00 */
[----:B---3--:R-:W-:Y:S01]  /*03b0*/  DFMA R16, R28, R16, R18 ;  /* 0x000000101c10722b */ /* 0x008fe20000000012 */
[----:B------:R-:W-:-:S05]  /*03c0*/  IADD3 R19, PT, PT, R23, 0x1, RZ ;  /* 0x0000000117137810 */ /* 0x000fca0007ffe0ff */
[----:B------:R-:W-:-:S06]  /*03d0*/  IMAD.WIDE.U32 R18, R19, 0x8, R12 ;  /* 0x0000000813127825 */ /* 0x000fcc00078e000c */
[----:B------:R-:W2:Y:S01]  /*03e0*/  LDG.E.64.CONSTANT R18, desc[UR4][R18.64] ;  /* 0x0000000412127981 */ /* 0x000ea2000c1e9b00 */
[----:B------:R-:W-:-:S06]  /*03f0*/  IMAD.WIDE.U32 R28, R24, 0x8, R14 ;  /* 0x00000008181c7825 */ /* 0x000fcc00078e000e */
[----:B------:R-:W3:Y:S01]  /*0400*/  LDG.E.64.CONSTANT R28, desc[UR4][R28.64] ;  /* 0x000000041c1c7981 */ /* 0x000ee2000c1e9b00 */
[----:B--2---:R-:W-:Y:S01]  /*0410*/  DFMA R18, R20, R18, R16 ;  /* 0x000000121412722b */ /* 0x004fe20000000010 */
[----:B------:R-:W-:-:S05]  /*0420*/  IADD3 R17, PT, PT, R23, 0x2, RZ ;  /* 0x0000000217117810 */ /* 0x000fca0007ffe0ff */
[----:B------:R-:W-:-:S06]  /*0430*/  IMAD.WIDE.U32 R16, R17, 0x8, R12 ;  /* 0x0000000811107825 */ /* 0x000fcc00078e000c */
[----:B------:R-:W3:Y:S01]  /*0440*/  LDG.E.64.CONSTANT R16, desc[UR4][R16.64] ;  /* 0x0000000410107981 */ /* 0x000ee2000c1e9b00 */
[----:B------:R-:W-:-:S05]  /*0450*/  IADD3 R21, PT, PT, R23, 0x3, RZ ;  /* 0x0000000317157810 */ /* 0x000fca0007ffe0ff */
[----:B------:R-:W-:-:S06]  /*0460*/  IMAD.WIDE.U32 R20, R21, 0x8, R12 ;  /* 0x0000000815147825 */ /* 0x000fcc00078e000c */
[----:B------:R-:W2:Y:S01]  /*0470*/  LDG.E.64.CONSTANT R20, desc[UR4][R20.64] ;  /* 0x0000000414147981 */ /* 0x000ea2000c1e9b00 */
[----:B---3--:R-:W-:Y:S01]  /*0480*/  DFMA R16, R28, R16, R18 ;  /* 0x000000101c10722b */ /* 0x008fe20000000012 */
        /* <DEDUP_REMOVED lines=8> */
[----:B------:R-:W-:-:S04]  /*0510*/  IADD3 R27, PT, PT, R27, 0x8, RZ ;  /* 0x000000081b1b7810 */ /* 0x000fc80007ffe0ff */
[----:B------:R-:W-:Y:S02]  /*0520*/  ISETP.NE.AND P1, PT, R27, RZ, PT ;  /* 0x000000ff1b00720c */ /* 0x000fe40003f25270 */
[----:B------:R-:W-:Y:S02]  /*0530*/  IADD3 R23, PT, PT, R23, 0x8, RZ ;  /* 0x0000000817177810 */ /* 0x000fe40007ffe0ff */
[C---:B------:R-:W-:Y:S02]  /*0540*/  LEA R3, R11.reuse, R3, 0x3 ;  /* 0x000000030b037211 */ /* 0x040fe400078e18ff */
[C---:B------:R-:W-:Y:S02]  /*0550*/  LEA R8, R11.reuse, R8, 0x3 ;  /* 0x000000080b087211 */ /* 0x040fe400078e18ff */
[C---:B------:R-:W-:Y:S02]  /*0560*/  LEA R10, R11.reuse, R10, 0x3 ;  /* 0x0000000a0b0a7211 */ /* 0x040fe400078e18ff */
[----:B------:R-:W-:-:S02]  /*0570*/  LEA R22, R11, R22, 0x3 ;  /* 0x000000160b167211 */ /* 0x000fc400078e18ff */
[C---:B------:R-:W-:Y:S02]  /*0580*/  LEA R24, R11.reuse, R24, 0x3 ;  /* 0x000000180b187211 */ /* 0x040fe400078e18ff */
[C---:B------:R-:W-:Y:S02]  /*0590*/  LEA R25, R11.reuse, R25, 0x3 ;  /* 0x000000190b197211 */ /* 0x040fe400078e18ff */
[C---:B------:R-:W-:Y:S02]  /*05a0*/  LEA R26, R11.reuse, R26, 0x3 ;  /* 0x0000001a0b1a7211 */ /* 0x040fe400078e18ff */
[----:B------:R-:W-:Y:S01]  /*05b0*/  LEA R6, R11, R6, 0x3 ;  /* 0x000000060b067211 */ /* 0x000fe200078e18ff */
[----:B---3--:R-:W-:Y:S01]  /*05c0*/  DFMA R16, R14, R12, R16 ;  /* 0x0000000c0e10722b */ /* 0x008fe20000000010 */
[----:B------:R-:W-:Y:S10]  /*05d0*/  @P1 BRA `(.L_x_31) ;  /* 0xfffffffc000c1947 */ /* 0x000ff4000383ffff */
.L_x_30:
[----:B------:R-:W-:Y:S05]  /*05e0*/  @!P0 BRA `(.L_x_29) ;  /* 0x0000000400108947 */ /* 0x000fea0003800000 */
[----:B------:R-:W-:Y:S02]  /*05f0*/  ISETP.GE.U32.AND P0, PT, R5, 0x4, PT ;  /* 0x000000040500780c */ /* 0x000fe40003f06070 */
[----:B------:R-:W-:-:S04]  /*0600*/  LOP3.LUT R3, R0, 0x3, RZ, 0xc0, !PT ;  /* 0x0000000300037812 */ /* 0x000fc800078ec0ff */
[----:B------:R-:W-:-:S07]  /*0610*/  ISETP.NE.AND P1, PT, R3, RZ, PT ;  /* 0x000000ff0300720c */ /* 0x000fce0003f25270 */
[----:B------:R-:W-:Y:S06]  /*0620*/  @!P0 BRA `(.L_x_32) ;  /* 0x0000000000808947 */ /* 0x000fec0003800000 */
[----:B------:R-:W0:Y:S01]  /*0630*/  LDC.64 R20, c[0x0][0x390] ;  /* 0x0000e400ff147b82 */ /* 0x000e220000000a00 */
[----:B------:R-:W1:Y:S01]  /*0640*/  LDCU UR6, c[0x0][0x388] ;  /* 0x00007100ff0677ac */ /* 0x000e620008000800 */
[----:B------:R-:W-:-:S05]  /*0650*/  IMAD R25, R9, R0, R7 ;  /* 0x0000000009197224 */ /* 0x000fca00078e0207 */
[----:B------:R-:W-:Y:S01]  /*0660*/  IADD3 R15, PT, PT, R25, 0x1, RZ ;  /* 0x00000001190f7810 */ /* 0x000fe20007ffe0ff */
[----:B------:R-:W2:Y:S01]  /*0670*/  LDC.64 R26, c[0x0][0x380] ;  /* 0x0000e000ff1a7b82 */ /* 0x000ea20000000a00 */
[----:B-1----:R-:W-:Y:S02]  /*0680*/  IMAD R5, R7, UR6, R4 ;  /* 0x0000000607057c24 */ /* 0x002fe4000f8e0204 */
[C---:B0-----:R-:W-:Y:S01]  /*0690*/  IMAD.WIDE.U32 R10, R25.reuse, 0x8, R20 ;  /* 0x00000008190a7825 */ /* 0x041fe200078e0014 */
[----:B------:R-:W-:-:S03]  /*06a0*/  IADD3 R23, PT, PT, R25, 0x2, RZ ;  /* 0x0000000219177810 */ /* 0x000fc60007ffe0ff */
[----:B------:R-:W-:Y:S02]  /*06b0*/  IMAD.WIDE.U32 R14, R15, 0x8, R20 ;  /* 0x000000080f0e7825 */ /* 0x000fe400078e0014 */
[----:B------:R-:W3:Y:S02]  /*06c0*/  LDG.E.64.CONSTANT R10, desc[UR4][R10.64] ;  /* 0x000000040a0a7981 */ /* 0x000ee4000c1e9b00 */
[C-C-:B--2---:R-:W-:Y:S01]  /*06d0*/  IMAD.WIDE.U32 R12, R5.reuse, 0x8, R26.reuse ;  /* 0x00000008050c7825 */ /* 0x144fe200078e001a */
[----:B------:R-:W-:Y:S01]  /*06e0*/  IADD3 R5, PT, PT, R5, UR6, RZ ;  /* 0x0000000605057c10 */ /* 0x000fe2000fffe0ff */
[----:B------:R-:W2:Y:S04]  /*06f0*/  LDG.E.64.CONSTANT R14, desc[UR4][R14.64] ;  /* 0x000000040e0e7981 */ /* 0x000ea8000c1e9b00 */
[----:B------:R-:W3:Y:S01]  /*0700*/  LDG.E.64.CONSTANT R12, desc[UR4][R12.64] ;  /* 0x000000040c0c7981 */ /* 0x000ee2000c1e9b00 */
[----:B------:R-:W-:Y:S01]  /*0710*/  IMAD.WIDE.U32 R18, R5, 0x8, R26 ;  /* 0x0000000805127825 */ /* 0x000fe200078e001a */
[----:B------:R-:W-:-:S02]  /*0720*/  IADD3 R25, PT, PT, R25, 0x3, RZ ;  /* 0x0000000319197810 */ /* 0x000fc40007ffe0ff */
[----:B------:R-:W-:Y:S01]  /*0730*/  IADD3 R5, PT, PT, R5, UR6, RZ ;  /* 0x0000000605057c10 */ /* 0x000fe2000fffe0ff */
[--C-:B------:R-:W-:Y:S02]  /*0740*/  IMAD.WIDE.U32 R22, R23, 0x8, R20.reuse ;  /* 0x0000000817167825 */ /* 0x100fe400078e0014 */
[----:B------:R-:W2:Y:S02]  /*0750*/  LDG.E.64.CONSTANT R18, desc[UR4][R18.64] ;  /* 0x0000000412127981 */ /* 0x000ea4000c1e9b00 */
        /* <DEDUP_REMOVED lines=9> */
[----:B---3--:R-:W-:-:S08]  /*07f0*/  DFMA R10, R12, R10, R16 ;  /* 0x0000000a0c0a722b */ /* 0x008fd00000000010 */
[----:B--2---:R-:W-:-:S08]  /*0800*/  DFMA R10, R18, R14, R10 ;  /* 0x0000000e120a722b */ /* 0x004fd0000000000a */
[----:B----4-:R-:W-:-:S08]  /*0810*/  DFMA R10, R24, R22, R10 ;  /* 0x00000016180a722b */ /* 0x010fd0000000000a */
[----:B-----5:R-:W-:-:S11]  /*0820*/  DFMA R16, R26, R20, R10 ;  /* 0x000000141a10722b */ /* 0x020fd6000000000a */
.L_x_32:
[----:B------:R-:W-:Y:S05]  /*0830*/  @!P1 BRA `(.L_x_29) ;  /* 0x00000000007c9947 */ /* 0x000fea0003800000 */
[----:B------:R-:W-:Y:S02]  /*0840*/  ISETP.NE.AND P0, PT, R3, 0x1, PT ;  /* 0x000000010300780c */ /* 0x000fe40003f05270 */
[----:B------:R-:W-:-:S04]  /*0850*/  LOP3.LUT R3, R0, 0x1, RZ, 0xc0, !PT ;  /* 0x0000000100037812 */ /* 0x000fc800078ec0ff */
[----:B------:R-:W-:-:S07]  /*0860*/  ISETP.NE.U32.AND P1, PT, R3, 0x1, PT ;  /* 0x000000010300780c */ /* 0x000fce0003f25070 */
[----:B------:R-:W0:Y:S01]  /*0870*/  @P0 LDC R5, c[0x0][0x388] ;  /* 0x0000e200ff050b82 */ /* 0x000e220000000800 */
[----:B------:R-:W-:-:S07]  /*0880*/  @P0 IMAD R25, R9, R0, R7 ;  /* 0x0000000009190224 */ /* 0x000fce00078e0207 */
[----:B------:R-:W1:Y:S08]  /*0890*/  @P0 LDC.64 R22, c[0x0][0x390] ;  /* 0x0000e400ff160b82 */ /* 0x000e700000000a00 */
[----:B------:R-:W2:Y:S08]  /*08a0*/  @P0 LDC.64 R20, c[0x0][0x380] ;  /* 0x0000e000ff140b82 */ /* 0x000eb00000000a00 */
[----:B------:R-:W3:Y:S01]  /*08b0*/  @!P1 LDC R3, c[0x0][0x388] ;  /* 0x0000e200ff039b82 */ /* 0x000ee20000000800 */
[C---:B0-----:R-:W-:Y:S01]  /*08c0*/  @P0 IMAD R6, R7.reuse, R5, R4 ;  /* 0x0000000507060224 */ /* 0x041fe200078e0204 */
[----:B------:R-:W-:-:S04]  /*08d0*/  @P0 IADD3 R7, PT, PT, R7, 0x2, RZ ;  /* 0x0000000207070810 */ /* 0x000fc80007ffe0ff */
[----:B------:R-:W-:Y:S02]  /*08e0*/  @P0 IADD3 R5, PT, PT, R6, R5, RZ ;  /* 0x0000000506050210 */ /* 0x000fe40007ffe0ff */
[----:B------:R-:W0:Y:S01]  /*08f0*/  @!P1 LDC.64 R14, c[0x0][0x380] ;  /* 0x0000e000ff0e9b82 */ /* 0x000e220000000a00 */
[C---:B-1----:R-:W-:Y:S01]  /*0900*/  @P0 IMAD.WIDE.U32 R12, R25.reuse, 0x8, R22 ;  /* 0x00000008190c0825 */ /* 0x042fe200078e0016 */
[----:B------:R-:W-:-:S05]  /*0910*/  @P0 IADD3 R25, PT, PT, R25, 0x1, RZ ;  /* 0x0000000119190810 */ /* 0x000fca0007ffe0ff */
[----:B------:R-:W4:Y:S01]  /*0920*/  @P0 LDG.E.64.CONSTANT R12, desc[UR4][R12.64] ;  /* 0x000000040c0c0981 */ /* 0x000f22000c1e9b00 */
[----:B------:R-:W1:Y:S01]  /*0930*/  @!P1 LDC.64 R10, c[0x0][0x390] ;  /* 0x0000e400ff0a9b82 */ /* 0x000e620000000a00 */
[----:B--2---:R-:W-:-:S04]  /*0940*/  @P0 IMAD.WIDE.U32 R18, R6, 0x8, R20 ;  /* 0x0000000806120825 */ /* 0x004fc800078e0014 */
[----:B------:R-:W-:Y:S02]  /*0950*/  @P0 IMAD.WIDE.U32 R22, R25, 0x8, R22 ;  /* 0x0000000819160825 */ /* 0x000fe400078e0016 */
[----:B------:R-:W4:Y:S02]  /*0960*/  @P0 LDG.E.64.CONSTANT R18, desc[UR4][R18.64] ;  /* 0x0000000412120981 */ /* 0x000f24000c1e9b00 */
[----:B------:R-:W-:Y:S02]  /*0970*/  @P0 IMAD.WIDE.U32 R20, R5, 0x8, R20 ;  /* 0x0000000805140825 */ /* 0x000fe400078e0014 */
[----:B------:R-:W2:Y:S02]  /*0980*/  @P0 LDG.E.64.CONSTANT R22, desc[UR4][R22.64] ;  /* 0x0000000416160981 */ /* 0x000ea4000c1e9b00 */
[----:B------:R-:W-:Y:S02]  /*0990*/  @!P1 IMAD R9, R9, R0, R7 ;  /* 0x0000000009099224 */ /* 0x000fe400078e0207 */
[----:B---3--:R-:W-:Y:S01]  /*09a0*/  @!P1 IMAD R3, R7, R3, R4 ;  /* 0x0000000307039224 */ /* 0x008fe200078e0204 */
[----:B------:R-:W2:Y:S03]  /*09b0*/  @P0 LDG.E.64.CONSTANT R20, desc[UR4][R20.64] ;  /* 0x0000000414140981 */ /* 0x000ea6000c1e9b00 */
[----:B0-----:R-:W-:-:S04]  /*09c0*/  @!P1 IMAD.WIDE.U32 R14, R3, 0x8, R14 ;  /* 0x00000008030e9825 */ /* 0x001fc800078e000e */
[----:B-1----:R-:W-:Y:S02]  /*09d0*/  @!P1 IMAD.WIDE.U32 R10, R9, 0x8, R10 ;  /* 0x00000008090a9825 */ /* 0x002fe400078e000a */
[----:B------:R-:W3:Y:S04]  /*09e0*/  @!P1 LDG.E.64.CONSTANT R14, desc[UR4][R14.64] ;  /* 0x000000040e0e9981 */ /* 0x000ee8000c1e9b00 */
[----:B------:R-:W3:Y:S01]  /*09f0*/  @!P1 LDG.E.64.CONSTANT R10, desc[UR4][R10.64] ;  /* 0x000000040a0a9981 */ /* 0x000ee2000c1e9b00 */
[----:B----4-:R-:W-:-:S08]  /*0a00*/  @P0 DFMA R12, R18, R12, R16 ;  /* 0x0000000c120c022b */ /* 0x010fd00000000010 */
[----:B--2---:R-:W-:-:S08]  /*0a10*/  @P0 DFMA R16, R20, R22, R12 ;  /* 0x000000161410022b */ /* 0x004fd0000000000c */
[----:B---3--:R-:W-:-:S11]  /*0a20*/  @!P1 DFMA R16, R14, R10, R16 ;  /* 0x0000000a0e10922b */ /* 0x008fd60000000010 */
.L_x_29:
[----:B------:R-:W0:Y:S01]  /*0a30*/  S2R R3, SR_TID.X ;  /* 0x0000000000037919 */ /* 0x000e220000002100 */
[----:B------:R-:W1:Y:S01]  /*0a40*/  S2UR UR6, SR_CTAID.X ;  /* 0x00000000000679c3 */ /* 0x000e620000002500 */
[----:B------:R-:W0:Y:S07]  /*0a50*/  LDCU UR7, c[0x0][0x388] ;  /* 0x00007100ff0777ac */ /* 0x000e2e0008000800 */
[----:B------:R-:W1:Y:S08]  /*0a60*/  LDC R7, c[0x0][0x3a8] ;  /* 0x0000ea00ff077b82 */ /* 0x000e700000000800 */
[----:B------:R-:W2:Y:S01]  /*0a70*/  LDC.64 R4, c[0x0][0x3a0] ;  /* 0x0000e800ff047b82 */ /* 0x000ea20000000a00 */
[----:B-1----:R-:W-:-:S04]  /*0a80*/  IMAD R2, R7, UR6, R2 ;  /* 0x0000000607027c24 */ /* 0x002fc8000f8e0202 */
[----:B0-----:R-:W-:-:S04]  /*0a90*/  IMAD R3, R2, UR7, R3 ;  /* 0x0000000702037c24 */ /* 0x001fc8000f8e0203 */
[----:B--2---:R-:W-:-:S05]  /*0aa0*/  IMAD.WIDE.U32 R2, R3, 0x8, R4 ;  /* 0x0000000803027825 */ /* 0x004fca00078e0004 */
[----:B------:R-:W-:Y:S01]  /*0ab0*/  STG.E.64 desc[UR4][R2.64], R16 ;  /* 0x0000001002007986 */ /* 0x000fe2000c101b04 */
[----:B------:R-:W-:Y:S05]  /*0ac0*/  EXIT ;  /* 0x000000000000794d */ /* 0x000fea0003800000 */
.L_x_33:
        /* <DEDUP_REMOVED lines=11> */
.L_x_67:


//--------------------- .text._Z11mxm_vanillaPKdiS0_iPdiii --------------------------
	.section	.text._Z11mxm_vanillaPKdiS0_iPdiii,"ax",@progbits
	.align	128
        .global         _Z11mxm_vanillaPKdiS0_iPdiii
        .type           _Z11mxm_vanillaPKdiS0_iPdiii,@function
        .size           _Z11mxm_vanillaPKdiS0_iPdiii,(.L_x_68 - _Z11mxm_vanillaPKdiS0_iPdiii)
        .other          _Z11mxm_vanillaPKdiS0_iPdiii,@"STO_CUDA_ENTRY STV_DEFAULT"
_Z11mxm_vanillaPKdiS0_iPdiii:
.text._Z11mxm_vanillaPKdiS0_iPdiii:
[----:B------:R-:W-:Y:S01]  /*0000*/  LDC R1, c[0x0][0x37c] ;  /* 0x0000df00ff017b82 */ /* 0x000fe20000000800 */
[----:B------:R-:W0:Y:S07]  /*0010*/  S2R R2, SR_TID.X ;  /* 0x0000000000027919 */ /* 0x000e2e0000002100 */
[----:B------:R-:W1:Y:S01]  /*0020*/  LDC R0, c[0x0][0x364] ;  /* 0x0000d900ff007b82 */ /* 0x000e620000000800 */
[----:B------:R-:W2:Y:S01]  /*0030*/  LDCU UR6, c[0x0][0x3a8] ;  /* 0x00007500ff0677ac */ /* 0x000ea20008000800 */
[----:B------:R-:W1:Y:S06]  /*0040*/  S2R R3, SR_TID.Y ;  /* 0x0000000000037919 */ /* 0x000e6c0000002200 */
[----:B------:R-:W0:Y:S08]  /*0050*/  S2UR UR5, SR_CTAID.X ;  /* 0x00000000000579c3 */ /* 0x000e300000002500 */
[----:B------:R-:W0:Y:S08]  /*0060*/  LDC R7, c[0x0][0x360] ;  /* 0x0000d800ff077b82 */ /* 0x000e300000000800 */
[----:B------:R-:W1:Y:S08]  /*0070*/  S2UR UR4, SR_CTAID.Y ;  /* 0x00000000000479c3 */ /* 0x000e700000002600 */
[----:B------:R-:W3:Y:S01]  /*0080*/  LDC R9, c[0x0][0x388] ;  /* 0x0000e200ff097b82 */ /* 0x000ee20000000800 */
[----:B0-----:R-:W-:-:S05]  /*0090*/  IMAD R7, R7, UR5, R2 ;  /* 0x0000000507077c24 */ /* 0x001fca000f8e0202 */
[----:B--2---:R-:W-:Y:S01]  /*00a0*/  ISETP.GE.AND P0, PT, R7, UR6, PT ;  /* 0x0000000607007c0c */ /* 0x004fe2000bf06270 */
[----:B-1----:R-:W-:-:S05]  /*00b0*/  IMAD R0, R0, UR4, R3 ;  /* 0x0000000400007c24 */ /* 0x002fca000f8e0203 */
[----:B---3--:R-:W-:-:S13]  /*00c0*/  ISETP.GE.OR P0, PT, R0, R9, P0 ;  /* 0x000000090000720c */ /* 0x008fda0000706670 */
[----:B------:R-:W-:Y:S05]  /*00d0*/  @P0 EXIT ;  /* 0x000000000000094d */ /* 0x000fea0003800000 */
[----:B------:R-:W0:Y:S01]  /*00e0*/  LDC R6, c[0x0][0x3b0] ;  /* 0x0000ec00ff067b82 */ /* 0x000e220000000800 */
[----:B------:R-:W1:Y:S07]  /*00f0*/  LDCU.64 UR8, c[0x0][0x358] ;  /* 0x00006b00ff0877ac */ /* 0x000e6e0008000a00 */
[----:B------:R-:W2:Y:S01]  /*0100*/  LDC R22, c[0x0][0x398] ;  /* 0x0000e600ff167b82 */ /* 0x000ea20000000800 */
[C---:B0-----:R-:W-:Y:S02]  /*0110*/  ISETP.GE.AND P1, PT, R6.reuse, 0x8, PT ;  /* 0x000000080600780c */ /* 0x041fe40003f26270 */
[----:B------:R-:W-:-:S02]  /*0120*/  SHF.L.U32 R2, R6, 0x1d, RZ ;  /* 0x0000001d06027819 */ /* 0x000fc400000006ff */
[----:B------:R-:W-:Y:S02]  /*0130*/  LOP3.LUT R3, R6, 0x1, RZ, 0xc0, !PT ;  /* 0x0000000106037812 */ /* 0x000fe400078ec0ff */
[----:B------:R-:W-:Y:S02]  /*0140*/  SHF.R.S32.HI R2, RZ, 0x1f, R2 ;  /* 0x0000001fff027819 */ /* 0x000fe40000011402 */
[----:B------:R-:W-:Y:S02]  /*0150*/  ISETP.NE.U32.AND P0, PT, R3, 0x1, PT ;  /* 0x000000010300780c */ /* 0x000fe40003f05070 */
[----:B------:R-:W-:Y:S02]  /*0160*/  LOP3.LUT R2, R2, R9, RZ, 0xc0, !PT ;  /* 0x0000000902027212 */ /* 0x000fe400078ec0ff */
[----:B------:R-:W-:-:S03]  /*0170*/  SEL R3, R9, RZ, !P0 ;  /* 0x000000ff09037207 */ /* 0x000fc60004000000 */
[----:B------:R-:W-:Y:S02]  /*0180*/  IMAD R2, R2, UR6, RZ ;  /* 0x0000000602027c24 */ /* 0x000fe4000f8e02ff */
[----:B--2---:R-:W-:Y:S01]  /*0190*/  IMAD R3, R3, R22, RZ ;  /* 0x0000001603037224 */ /* 0x004fe200078e02ff */
[----:B-1----:R-:W-:Y:S06]  /*01a0*/  @!P1 BRA `(.L_x_34) ;  /* 0x0000000c00449947 */ /* 0x002fec0003800000 */
[----:B------:R-:W0:Y:S02]  /*01b0*/  LDC R4, c[0x0][0x3ac] ;  /* 0x0000eb00ff047b82 */ /* 0x000e240000000800 */
[----:B0-----:R-:W-:-:S13]  /*01c0*/  ISETP.GE.AND P0, PT, R4, 0x1, PT ;  /* 0x000000010400780c */ /* 0x001fda0003f06270 */
[----:B------:R-:W-:Y:S05]  /*01d0*/  @!P0 EXIT ;  /* 0x000000000000894d */ /* 0x000fea0003800000 */
[C---:B------:R-:W-:Y:S01]  /*01e0*/  ISETP.GE.AND P0, PT, R22.reuse, 0x1, PT ;  /* 0x000000011600780c */ /* 0x040fe20003f06270 */
[----:B------:R-:W-:Y:S01]  /*01f0*/  IMAD R5, R22, UR6, RZ ;  /* 0x0000000616057c24 */ /* 0x000fe2000f8e02ff */
[----:B------:R-:W-:-:S04]  /*0200*/  SHF.L.U32 R4, R6, 0x1c, RZ ;  /* 0x0000001c06047819 */ /* 0x000fc800000006ff */
[----:B------:R-:W-:-:S04]  /*0210*/  SHF.R.S32.HI R4, RZ, 0x1f, R4 ;  /* 0x0000001fff047819 */ /* 0x000fc80000011404 */
[----:B------:R-:W-:-:S05]  /*0220*/  LOP3.LUT R4, R4, R9, RZ, 0xc0, !PT ;  /* 0x0000000904047212 */ /* 0x000fca00078ec0ff */
[----:B------:R-:W-:Y:S01]  /*0230*/  IMAD R5, R4, R5, RZ ;  /* 0x0000000504057224 */ /* 0x000fe200078e02ff */
[----:B------:R-:W-:Y:S06]  /*0240*/  @!P0 BRA `(.L_x_35) ;  /* 0x0000000800008947 */ /* 0x000fec0003800000 */
[----:B------:R-:W-:Y:S01]  /*0250*/  LOP3.LUT R4, R22, 0x7, RZ, 0xc0, !PT ;  /* 0x0000000716047812 */ /* 0x000fe200078ec0ff */
[----:B------:R-:W-:-:S03]  /*0260*/  UMOV UR4, URZ ;  /* 0x000000ff00047c82 */ /* 0x000fc60008000000 */
[----:B------:R-:W-:-:S04]  /*0270*/  IADD3 R6, PT, PT, R4, -0x1, RZ ;  /* 0xffffffff04067810 */ /* 0x000fc80007ffe0ff */
[----:B------:R-:W-:Y:S02]  /*0280*/  ISETP.GE.U32.AND P0, PT, R6, 0x3, PT ;  /* 0x000000030600780c */ /* 0x000fe40003f06070 */
[C---:B------:R-:W-:Y:S02]  /*0290*/  LOP3.LUT R6, R22.reuse, 0x3, RZ, 0xc0, !PT ;  /* 0x0000000316067812 */ /* 0x040fe400078ec0ff */
[----:B------:R-:W-:-:S09]  /*02a0*/  LOP3.LUT R22, R22, 0x7ffffff8, RZ, 0xc0, !PT ;  /* 0x7ffffff816167812 */ /* 0x000fd200078ec0ff */
.L_x_41:
[----:B------:R-:W0:Y:S01]  /*02b0*/  LDCU UR5, c[0x0][0x388] ;  /* 0x00007100ff0577ac */ /* 0x000e220008000800 */
[----:B------:R-:W-:-:S04]  /*02c0*/  IMAD R24, R5, UR4, R0 ;  /* 0x0000000405187c24 */ /* 0x000fc8000f8e0200 */
[----:B0-----:R-:W-:Y:S01]  /*02d0*/  IMAD R23, R7, UR5, R24 ;  /* 0x0000000507177c24 */ /* 0x001fe2000f8e0218 */
[----:B------:R-:W-:-:S06]  /*02e0*/  UMOV UR5, URZ ;  /* 0x000000ff00057c82 */ /* 0x000fcc0008000000 */
.L_x_40:
[----:B0-----:R-:W0:Y:S01]  /*02f0*/  LDC R28, c[0x0][0x398] ;  /* 0x0000e600ff1c7b82 */ /* 0x001e220000000800 */
[----:B------:R-:W-:Y:S02]  /*0300*/  IMAD R25, R3, UR5, R24 ;  /* 0x0000000503197c24 */ /* 0x000fe4000f8e0218 */
[----:B------:R-:W-:Y:S01]  /*0310*/  HFMA2 R26, -RZ, RZ, 0, 0 ;  /* 0x00000000ff1a7431 */ /* 0x000fe200000001ff */
[----:B------:R-:W-:Y:S02]  /*0320*/  CS2R R16, SRZ ;  /* 0x0000000000107805 */ /* 0x000fe4000001ff00 */
[----:B0-----:R-:W-:-:S13]  /*0330*/  ISETP.GE.U32.AND P1, PT, R28, 0x8, PT ;  /* 0x000000081c00780c */ /* 0x001fda0003f26070 */
[----:B------:R-:W-:Y:S05]  /*0340*/  @!P1 BRA `(.L_x_36) ;  /* 0x0000000000b09947 */ /* 0x000fea0003800000 */
[----:B------:R-:W-:Y:S01]  /*0350*/  CS2R R16, SRZ ;  /* 0x0000000000107805 */ /* 0x000fe2000001ff00 */
[----:B------:R-:W-:-:S06]  /*0360*/  UMOV UR6, URZ ;  /* 0x000000ff00067c82 */ /* 0x000fcc0008000000 */
.L_x_37:
[----:B------:R-:W0:Y:S01]  /*0370*/  LDC R29, c[0x0][0x388] ;  /* 0x0000e200ff1d7b82 */ /* 0x000e220000000800 */
[----:B------:R-:W-:-:S07]  /*0380*/  IMAD R13, R7, R28, UR6 ;  /* 0x00000006070d7e24 */ /* 0x000fce000f8e021c */
[----:B------:R-:W1:Y:S08]  /*0390*/  LDC.64 R8, c[0x0][0x390] ;  /* 0x0000e400ff087b82 */ /* 0x000e700000000a00 */
[----:B------:R-:W2:Y:S01]  /*03a0*/  LDC.64 R26, c[0x0][0x380] ;  /* 0x0000e000ff1a7b82 */ /* 0x000ea20000000a00 */
[----:B0-----:R-:W-:Y:S02]  /*03b0*/  IMAD R11, R29, UR6, R25 ;  /* 0x000000061d0b7c24 */ /* 0x001fe4000f8e0219 */
[----:B-1----:R-:W-:-:S05]  /*03c0*/  IMAD.WIDE R8, R13, 0x8, R8 ;  /* 0x000000080d087825 */ /* 0x002fca00078e0208 */
[----:B------:R-:W3:Y:S01]  /*03d0*/  LDG.E.64.CONSTANT R12, desc[UR8][R8.64] ;  /* 0x00000008080c7981 */ /* 0x000ee2000c1e9b00 */
[----:B--2---:R-:W-:-:S03]  /*03e0*/  IMAD.WIDE R26, R11, 0x8, R26 ;  /* 0x000000080b1a7825 */ /* 0x004fc600078e021a */
[----:B------:R-:W2:Y:S04]  /*03f0*/  LDG.E.64.CONSTANT R18, desc[UR8][R8.64+0x8] ;  /* 0x0000080808127981 */ /* 0x000ea8000c1e9b00 */
[----:B------:R-:W3:Y:S01]  /*0400*/  LDG.E.64.CONSTANT R14, desc[UR8][R26.64] ;  /* 0x000000081a0e7981 */ /* 0x000ee2000c1e9b00 */
[----:B------:R-:W-:-:S05]  /*0410*/  IMAD.WIDE R20, R29, 0x8, R26 ;  /* 0x000000081d147825 */ /* 0x000fca00078e021a */
[----:B------:R0:W2:Y:S02]  /*0420*/  LDG.E.64.CONSTANT R10, desc[UR8][R20.64] ;  /* 0x00000008140a7981 */ /* 0x0000a4000c1e9b00 */
[----:B0-----:R-:W-:-:S04]  /*0430*/  IMAD.WIDE R20, R29, 0x8, R20 ;  /* 0x000000081d147825 */ /* 0x001fc800078e0214 */
[C---:B------:R-:W-:Y:S01]  /*0440*/  IMAD.WIDE R26, R29.reuse, 0x8, R20 ;  /* 0x000000081d1a7825 */ /* 0x040fe200078e0214 */
[----:B---3--:R-:W-:Y:S01]  /*0450*/  DFMA R12, R14, R12, R16 ;  /* 0x0000000c0e0c722b */ /* 0x008fe20000000010 */
[----:B------:R-:W3:Y:S04]  /*0460*/  LDG.E.64.CONSTANT R14, desc[UR8][R8.64+0x10] ;  /* 0x00001008080e7981 */ /* 0x000ee8000c1e9b00 */
[----:B------:R-:W3:Y:S03]  /*0470*/  LDG.E.64.CONSTANT R16, desc[UR8][R20.64] ;  /* 0x0000000814107981 */ /* 0x000ee6000c1e9b00 */
[----:B--2---:R-:W-:Y:S01]  /*0480*/  DFMA R18, R10, R18, R12 ;  /* 0x000000120a12722b */ /* 0x004fe2000000000c */
[----:B------:R-:W2:Y:S04]  /*0490*/  LDG.E.64.CONSTANT R10, desc[UR8][R8.64+0x18] ;  /* 0x00001808080a7981 */ /* 0x000ea8000c1e9b00 */
[----:B------:R0:W2:Y:S02]  /*04a0*/  LDG.E.64.CONSTANT R12, desc[UR8][R26.64] ;  /* 0x000000081a0c7981 */ /* 0x0000a4000c1e9b00 */
[----:B0-----:R-:W-:Y:S01]  /*04b0*/  IMAD.WIDE R26, R29, 0x8, R26 ;  /* 0x000000081d1a7825 */ /* 0x001fe200078e021a */
[----:B---3--:R-:W-:-:S03]  /*04c0*/  DFMA R14, R16, R14, R18 ;  /* 0x0000000e100e722b */ /* 0x008fc60000000012 */
[----:B------:R-:W-:Y:S01]  /*04d0*/  IMAD.WIDE R16, R29, 0x8, R26 ;  /* 0x000000081d107825 */ /* 0x000fe200078e021a */
[----:B------:R-:W3:Y:S04]  /*04e0*/  LDG.E.64.CONSTANT R18, desc[UR8][R8.64+0x28] ;  /* 0x0000280808127981 */ /* 0x000ee8000c1e9b00 */
[----:B------:R-:W3:Y:S01]  /*04f0*/  LDG.E.64.CONSTANT R20, desc[UR8][R16.64] ;  /* 0x0000000810147981 */ /* 0x000ee2000c1e9b00 */
[----:B--2---:R-:W-:-:S03]  /*0500*/  DFMA R10, R12, R10, R14 ;  /* 0x0000000a0c0a722b */ /* 0x004fc6000000000e */
[----:B------:R-:W2:Y:S04]  /*0510*/  LDG.E.64.CONSTANT R12, desc[UR8][R8.64+0x20] ;  /* 0x00002008080c7981 */ /* 0x000ea8000c1e9b00 */
[----:B------:R-:W2:Y:S01]  /*0520*/  LDG.E.64.CONSTANT R14, desc[UR8][R26.64] ;  /* 0x000000081a0e7981 */ /* 0x000ea2000c1e9b00 */
[----:B------:R-:W-:Y:S01]  /*0530*/  UIADD3 UR6, UPT, UPT, UR6, 0x8, URZ ;  /* 0x0000000806067890 */ /* 0x000fe2000fffe0ff */
[----:B--2---:R-:W-:Y:S01]  /*0540*/  DFMA R10, R14, R12, R10 ;  /* 0x0000000c0e0a722b */ /* 0x004fe2000000000a */
[C---:B------:R-:W-:Y:S02]  /*0550*/  IMAD.WIDE R12, R29.reuse, 0x8, R16 ;  /* 0x000000081d0c7825 */ /* 0x040fe400078e0210 */
[----:B------:R-:W2:Y:S05]  /*0560*/  LDG.E.64.CONSTANT R16, desc[UR8][R8.64+0x38] ;  /* 0x0000380808107981 */ /* 0x000eaa000c1e9b00 */
[----:B---3--:R-:W-:Y:S01]  /*0570*/  DFMA R18, R20, R18, R10 ;  /* 0x000000121412722b */ /* 0x008fe2000000000a */
[----:B------:R-:W3:Y:S01]  /*0580*/  LDG.E.64.CONSTANT R14, desc[UR8][R12.64] ;  /* 0x000000080c0e7981 */ /* 0x000ee2000c1e9b00 */
[----:B------:R-:W-:-:S03]  /*0590*/  IMAD.WIDE R20, R29, 0x8, R12 ;  /* 0x000000081d147825 */ /* 0x000fc600078e020c */
[----:B------:R-:W3:Y:S04]  /*05a0*/  LDG.E.64.CONSTANT R10, desc[UR8][R8.64+0x30] ;  /* 0x00003008080a7981 */ /* 0x000ee8000c1e9b00 */
[----:B------:R-:W2:Y:S01]  /*05b0*/  LDG.E.64.CONSTANT R20, desc[UR8][R20.64] ;  /* 0x0000000814147981 */ /* 0x000ea2000c1e9b00 */
[----:B------:R-:W-:Y:S01]  /*05c0*/  ISETP.NE.AND P1, PT, R22, UR6, PT ;  /* 0x0000000616007c0c */ /* 0x000fe2000bf25270 */
[----:B---3--:R-:W-:-:S08]  /*05d0*/  DFMA R10, R14, R10, R18 ;  /* 0x0000000a0e0a722b */ /* 0x008fd00000000012 */
[----:B--2---:R-:W-:-:S04]  /*05e0*/  DFMA R16, R20, R16, R10 ;  /* 0x000000101410722b */ /* 0x004fc8000000000a */
[----:B------:R-:W-:Y:S07]  /*05f0*/  @P1 BRA `(.L_x_37) ;  /* 0xfffffffc005c1947 */ /* 0x000fee000383ffff */
[----:B------:R-:W-:-:S07]  /*0600*/  MOV R26, R22 ;  /* 0x00000016001a7202 */ /* 0x000fce0000000f00 */
.L_x_36:
[----:B------:R-:W-:-:S13]  /*0610*/  ISETP.NE.AND P1, PT, R4, RZ, PT ;  /* 0x000000ff0400720c */ /* 0x000fda0003f25270 */
[----:B------:R-:W-:Y:S05]  /*0620*/  @!P1 BRA `(.L_x_38) ;  /* 0x0000000000d49947 */ /* 0x000fea0003800000 */
[----:B------:R-:W-:Y:S01]  /*0630*/  ISETP.NE.AND P1, PT, R6, RZ, PT ;  /* 0x000000ff0600720c */ /* 0x000fe20003f25270 */
[----:B------:R-:W-:-:S12]  /*0640*/  @!P0 BRA `(.L_x_39) ;  /* 0x00000000005c8947 */ /* 0x000fd80003800000 */
[----:B------:R-:W0:Y:S01]  /*0650*/  LDC R27, c[0x0][0x388] ;  /* 0x0000e200ff1b7b82 */ /* 0x000e220000000800 */
[----:B------:R-:W-:-:S07]  /*0660*/  IMAD R11, R7, R28, R26 ;  /* 0x0000001c070b7224 */ /* 0x000fce00078e021a */
[----:B------:R-:W1:Y:S08]  /*0670*/  LDC.64 R18, c[0x0][0x390] ;  /* 0x0000e400ff127b82 */ /* 0x000e700000000a00 */
[----:B------:R-:W2:Y:S01]  /*0680*/  LDC.64 R12, c[0x0][0x380] ;  /* 0x0000e000ff0c7b82 */ /* 0x000ea20000000a00 */
[----:B0-----:R-:W-:Y:S02]  /*0690*/  IMAD R9, R26, R27, R25 ;  /* 0x0000001b1a097224 */ /* 0x001fe400078e0219 */
[----:B-1----:R-:W-:-:S05]  /*06a0*/  IMAD.WIDE R18, R11, 0x8, R18 ;  /* 0x000000080b127825 */ /* 0x002fca00078e0212 */
[----:B------:R-:W3:Y:S01]  /*06b0*/  LDG.E.64.CONSTANT R14, desc[UR8][R18.64] ;  /* 0x00000008120e7981 */ /* 0x000ee2000c1e9b00 */
[----:B--2---:R-:W-:-:S03]  /*06c0*/  IMAD.WIDE R12, R9, 0x8, R12 ;  /* 0x00000008090c7825 */ /* 0x004fc600078e020c */
[----:B------:R-:W2:Y:S04]  /*06d0*/  LDG.E.64.CONSTANT R8, desc[UR8][R18.64+0x8] ;  /* 0x0000080812087981 */ /* 0x000ea8000c1e9b00 */
[----:B------:R0:W3:Y:S02]  /*06e0*/  LDG.E.64.CONSTANT R20, desc[UR8][R12.64] ;  /* 0x000000080c147981 */ /* 0x0000e4000c1e9b00 */
[----:B0-----:R-:W-:-:S05]  /*06f0*/  IMAD.WIDE R12, R27, 0x8, R12 ;  /* 0x000000081b0c7825 */ /* 0x001fca00078e020c */
[----:B------:R-:W2:Y:S01]  /*0700*/  LDG.E.64.CONSTANT R10, desc[UR8][R12.64] ;  /* 0x000000080c0a7981 */ /* 0x000ea2000c1e9b00 */
[----:B---3--:R-:W-:Y:S01]  /*0710*/  DFMA R14, R20, R14, R16 ;  /* 0x0000000e140e722b */ /* 0x008fe20000000010 */
[C---:B------:R-:W-:Y:S02]  /*0720*/  IMAD.WIDE R20, R27.reuse, 0x8, R12 ;  /* 0x000000081b147825 */ /* 0x040fe400078e020c */
[----:B------:R-:W3:Y:S05]  /*0730*/  LDG.E.64.CONSTANT R16, desc[UR8][R18.64+0x18] ;  /* 0x0000180812107981 */ /* 0x000eea000c1e9b00 */
[----:B--2---:R-:W-:Y:S01]  /*0740*/  DFMA R14, R10, R8, R14 ;  /* 0x000000080a0e722b */ /* 0x004fe2000000000e */
[----:B------:R-:W2:Y:S04]  /*0750*/  LDG.E.64.CONSTANT R8, desc[UR8][R18.64+0x10] ;  /* 0x0000100812087981 */ /* 0x000ea8000c1e9b00 */
[----:B------:R0:W2:Y:S02]  /*0760*/  LDG.E.64.CONSTANT R10, desc[UR8][R20.64] ;  /* 0x00000008140a7981 */ /* 0x0000a4000c1e9b00 */
[----:B0-----:R-:W-:-:S06]  /*0770*/  IMAD.WIDE R20, R27, 0x8, R20 ;  /* 0x000000081b147825 */ /* 0x001fcc00078e0214 */
[----:B------:R-:W3:Y:S01]  /*0780*/  LDG.E.64.CONSTANT R20, desc[UR8][R20.64] ;  /* 0x0000000814147981 */ /* 0x000ee2000c1e9b00 */
[----:B------:R-:W-:Y:S01]  /*0790*/  IADD3 R26, PT, PT, R26, 0x4, RZ ;  /* 0x000000041a1a7810 */ /* 0x000fe20007ffe0ff */
[----:B--2---:R-:W-:-:S08]  /*07a0*/  DFMA R8, R10, R8, R14 ;  /* 0x000000080a08722b */ /* 0x004fd0000000000e */
[----:B---3--:R-:W-:-:S11]  /*07b0*/  DFMA R16, R20, R16, R8 ;  /* 0x000000101410722b */ /* 0x008fd60000000008 */
.L_x_39:
[----:B------:R-:W-:Y:S05]  /*07c0*/  @!P1 BRA `(.L_x_38) ;  /* 0x00000000006c9947 */ /* 0x000fea0003800000 */
[----:B------:R-:W-:Y:S02]  /*07d0*/  ISETP.NE.AND P1, PT, R6, 0x1, PT ;  /* 0x000000010600780c */ /* 0x000fe40003f25270 */
[----:B------:R-:W-:-:S11]  /*07e0*/  LOP3.LUT P2, RZ, R28, 0x1, RZ, 0xc0, !PT ;  /* 0x000000011cff7812 */ /* 0x000fd6000784c0ff */
[----:B------:R-:W0:Y:S01]  /*07f0*/  @P1 LDC R19, c[0x0][0x388] ;  /* 0x0000e200ff131b82 */ /* 0x000e220000000800 */
[----:B------:R-:W-:-:S07]  /*0800*/  @P1 IMAD R21, R7, R28, R26 ;  /* 0x0000001c07151224 */ /* 0x000fce00078e021a */
[----:B------:R-:W1:Y:S08]  /*0810*/  @P1 LDC.64 R14, c[0x0][0x380] ;  /* 0x0000e000ff0e1b82 */ /* 0x000e700000000a00 */
[----:B------:R-:W2:Y:S08]  /*0820*/  @P1 LDC.64 R12, c[0x0][0x390] ;  /* 0x0000e400ff0c1b82 */ /* 0x000eb00000000a00 */
[----:B------:R-:W3:Y:S01]  /*0830*/  @P2 LDC R18, c[0x0][0x388] ;  /* 0x0000e200ff122b82 */ /* 0x000ee20000000800 */
[C---:B0-----:R-:W-:Y:S01]  /*0840*/  @P1 IMAD R9, R26.reuse, R19, R25 ;  /* 0x000000131a091224 */ /* 0x041fe200078e0219 */
[----:B------:R-:W-:-:S05]  /*0850*/  @P1 IADD3 R26, PT, PT, R26, 0x2, RZ ;  /* 0x000000021a1a1810 */ /* 0x000fca0007ffe0ff */
[----:B------:R-:W-:Y:S01]  /*0860*/  @P2 IMAD R27, R7, R28, R26 ;  /* 0x0000001c071b2224 */ /* 0x000fe200078e021a */
[----:B------:R-:W0:Y:S01]  /*0870*/  @P2 LDC.64 R10, c[0x0][0x380] ;  /* 0x0000e000ff0a2b82 */ /* 0x000e220000000a00 */
[----:B-1----:R-:W-:-:S07]  /*0880*/  @P1 IMAD.WIDE R14, R9, 0x8, R14 ;  /* 0x00000008090e1825 */ /* 0x002fce00078e020e */
[----:B------:R-:W1:Y:S01]  /*0890*/  @P2 LDC.64 R8, c[0x0][0x390] ;  /* 0x0000e400ff082b82 */ /* 0x000e620000000a00 */
[----:B--2---:R-:W-:-:S05]  /*08a0*/  @P1 IMAD.WIDE R12, R21, 0x8, R12 ;  /* 0x00000008150c1825 */ /* 0x004fca00078e020c */
[----:B------:R-:W2:Y:S01]  /*08b0*/  @P1 LDG.E.64.CONSTANT R20, desc[UR8][R12.64] ;  /* 0x000000080c141981 */ /* 0x000ea2000c1e9b00 */
[----:B---3--:R-:W-:Y:S02]  /*08c0*/  @P2 IMAD R25, R26, R18, R25 ;  /* 0x000000121a192224 */ /* 0x008fe400078e0219 */
[----:B------:R-:W-:Y:S01]  /*08d0*/  @P1 IMAD.WIDE R18, R19, 0x8, R14 ;  /* 0x0000000813121825 */ /* 0x000fe200078e020e */
[----:B------:R-:W3:Y:S04]  /*08e0*/  @P1 LDG.E.64.CONSTANT R28, desc[UR8][R12.64+0x8] ;  /* 0x000008080c1c1981 */ /* 0x000ee8000c1e9b00 */
[----:B------:R-:W2:Y:S01]  /*08f0*/  @P1 LDG.E.64.CONSTANT R14, desc[UR8][R14.64] ;  /* 0x000000080e0e1981 */ /* 0x000ea2000c1e9b00 */
[----:B0-----:R-:W-:-:S03]  /*0900*/  @P2 IMAD.WIDE R10, R25, 0x8, R10 ;  /* 0x00000008190a2825 */ /* 0x001fc600078e020a */
[----:B------:R-:W3:Y:S04]  /*0910*/  @P1 LDG.E.64.CONSTANT R18, desc[UR8][R18.64] ;  /* 0x0000000812121981 */ /* 0x000ee8000c1e9b00 */
[----:B------:R-:W4:Y:S01]  /*0920*/  @P2 LDG.E.64.CONSTANT R10, desc[UR8][R10.64] ;  /* 0x000000080a0a2981 */ /* 0x000f22000c1e9b00 */
[----:B-1----:R-:W-:-:S06]  /*0930*/  @P2 IMAD.WIDE R8, R27, 0x8, R8 ;  /* 0x000000081b082825 */ /* 0x002fcc00078e0208 */
[----:B------:R-:W4:Y:S01]  /*0940*/  @P2 LDG.E.64.CONSTANT R8, desc[UR8][R8.64] ;  /* 0x0000000808082981 */ /* 0x000f22000c1e9b00 */
[----:B--2---:R-:W-:-:S08]  /*0950*/  @P1 DFMA R20, R14, R20, R16 ;  /* 0x000000140e14122b */ /* 0x004fd00000000010 */
[----:B---3--:R-:W-:-:S08]  /*0960*/  @P1 DFMA R16, R18, R28, R20 ;  /* 0x0000001c1210122b */ /* 0x008fd00000000014 */
[----:B----4-:R-:W-:-:S11]  /*0970*/  @P2 DFMA R16, R10, R8, R16 ;  /* 0x000000080a10222b */ /* 0x010fd60000000010 */
.L_x_38:
[----:B------:R-:W0:Y:S01]  /*0980*/  LDC.64 R8, c[0x0][0x3a0] ;  /* 0x0000e800ff087b82 */ /* 0x000e220000000a00 */
[----:B------:R-:W-:Y:S01]  /*0990*/  IMAD R11, R2, UR5, R23 ;  /* 0x00000005020b7c24 */ /* 0x000fe2000f8e0217 */
[----:B------:R-:W1:Y:S01]  /*09a0*/  LDCU UR6, c[0x0][0x388] ;  /* 0x00007100ff0677ac */ /* 0x000e620008000800 */
[----:B------:R-:W-:-:S04]  /*09b0*/  UIADD3 UR5, UPT, UPT, UR5, 0x1, URZ ;  /* 0x0000000105057890 */ /* 0x000fc8000fffe0ff */
[----:B-1----:R-:W-:Y:S01]  /*09c0*/  UISETP.NE.AND UP0, UPT, UR5, UR6, UPT ;  /* 0x000000060500728c */ /* 0x002fe2000bf05270 */
[----:B0-----:R-:W-:-:S05]  /*09d0*/  IMAD.WIDE R8, R11, 0x8, R8 ;  /* 0x000000080b087825 */ /* 0x001fca00078e0208 */
[----:B------:R0:W-:Y:S03]  /*09e0*/  STG.E.64 desc[UR8][R8.64], R16 ;  /* 0x0000001008007986 */ /* 0x0001e6000c101b08 */
[----:B------:R-:W-:Y:S05]  /*09f0*/  BRA.U UP0, `(.L_x_40) ;  /* 0xfffffff9003c7547 */ /* 0x000fea000b83ffff */
[----:B0-----:R-:W0:Y:S01]  /*0a00*/  LDC R8, c[0x0][0x3ac] ;  /* 0x0000eb00ff087b82 */ /* 0x001e220000000800 */
[----:B------:R-:W-:-:S06]  /*0a10*/  UIADD3 UR4, UPT, UPT, UR4, 0x1, URZ ;  /* 0x0000000104047890 */ /* 0x000fcc000fffe0ff */
[----:B0-----:R-:W-:-:S13]  /*0a20*/  ISETP.NE.AND P1, PT, R8, UR4, PT ;  /* 0x0000000408007c0c */ /* 0x001fda000bf25270 */
[----:B------:R-:W-:Y:S05]  /*0a30*/  @!P1 EXIT ;  /* 0x000000000000994d */ /* 0x000fea0003800000 */
[----:B------:R-:W-:Y:S05]  /*0a40*/  BRA `(.L_x_41) ;  /* 0xfffffff800187947 */ /* 0x000fea000383ffff */
.L_x_35:
[----:B------:R-:W-:Y:S01]  /*0a50*/  LOP3.LUT R4, R9, 0x7, RZ, 0xc0, !PT ;  /* 0x0000000709047812 */ /* 0x000fe200078ec0ff */
[----:B------:R-:W-:Y:S01]  /*0a60*/  IMAD R0, R7, R9, R0 ;  /* 0x0000000907007224 */ /* 0x000fe200078e0200 */
[----:B------:R-:W-:Y:S01]  /*0a70*/  IADD3 R3, PT, PT, R9, -0x1, RZ ;  /* 0xffffffff09037810 */ /* 0x000fe20007ffe0ff */
[----:B------:R-:W-:Y:S01]  /*0a80*/  UMOV UR4, URZ ;  /* 0x000000ff00047c82 */ /* 0x000fe20008000000 */
[----:B------:R-:W-:Y:S02]  /*0a90*/  IADD3 R6, PT, PT, R4, -0x1, RZ ;  /* 0xffffffff04067810 */ /* 0x000fe40007ffe0ff */
[----:B------:R-:W-:Y:S02]  /*0aa0*/  ISETP.GE.U32.AND P1, PT, R3, 0x7, PT ;  /* 0x000000070300780c */ /* 0x000fe40003f26070 */
[----:B------:R-:W-:Y:S02]  /*0ab0*/  ISETP.GE.U32.AND P0, PT, R6, 0x3, PT ;  /* 0x000000030600780c */ /* 0x000fe40003f06070 */
[----:B------:R-:W-:-:S02]  /*0ac0*/  LOP3.LUT R22, R9, 0x3, RZ, 0xc0, !PT ;  /* 0x0000000309167812 */ /* 0x000fc400078ec0ff */
[----:B------:R-:W-:-:S09]  /*0ad0*/  LOP3.LUT R3, R9, 0x7ffffff8, RZ, 0xc0, !PT ;  /* 0x7ffffff809037812 */ /* 0x000fd200078ec0ff */
.L_x_47:
[----:B------:R-:W-:Y:S02]  /*0ae0*/  IMAD R23, R5, UR4, R0 ;  /* 0x0000000405177c24 */ /* 0x000fe4000f8e0200 */
[----:B------:R-:W-:Y:S01]  /*0af0*/  HFMA2 R14, -RZ, RZ, 0, 0 ;  /* 0x00000000ff0e7431 */ /* 0x000fe200000001ff */
[----:B------:R-:W-:Y:S06]  /*0b00*/  @!P1 BRA `(.L_x_42) ;  /* 0x00000000005c9947 */ /* 0x000fec0003800000 */
[----:B------:R-:W0:Y:S01]  /*0b10*/  LDC.64 R6, c[0x0][0x3a0] ;  /* 0x0000e800ff067b82 */ /* 0x000e220000000a00 */
[----:B------:R-:W-:-:S05]  /*0b20*/  UMOV UR5, URZ ;  /* 0x000000ff00057c82 */ /* 0x000fca0008000000 */
.L_x_43:
        /* <DEDUP_REMOVED lines=20> */
[----:B-1----:R-:W-:-:S07]  /*0c70*/  MOV R14, R3 ;  /* 0x00000003000e7202 */ /* 0x002fce0000000f00 */
.L_x_42:
[----:B------:R-:W-:-:S13]  /*0c80*/  ISETP.NE.AND P2, PT, R4, RZ, PT ;  /* 0x000000ff0400720c */ /* 0x000fda0003f45270 */
[----:B------:R-:W-:Y:S05]  /*0c90*/  @!P2 BRA `(.L_x_44) ;  /* 0x000000000074a947 */ /* 0x000fea0003800000 */
[----:B------:R-:W-:Y:S01]  /*0ca0*/  ISETP.NE.AND P2, PT, R22, RZ, PT ;  /* 0x000000ff1600720c */ /* 0x000fe20003f45270 */
[----:B------:R-:W-:-:S12]  /*0cb0*/  @!P0 BRA `(.L_x_45) ;  /* 0x00000000002c8947 */ /* 0x000fd80003800000 */
[----:B------:R-:W0:Y:S01]  /*0cc0*/  LDC.64 R6, c[0x0][0x3a0] ;  /* 0x0000e800ff067b82 */ /* 0x000e220000000a00 */
[----:B------:R-:W-:Y:S01]  /*0cd0*/  IMAD R9, R2, R14, R23 ;  /* 0x0000000e02097224 */ /* 0x000fe200078e0217 */
        /* <DEDUP_REMOVED lines=9> */
.L_x_45:
[----:B------:R-:W-:Y:S05]  /*0d70*/  @!P2 BRA `(.L_x_44) ;  /* 0x00000000003ca947 */ /* 0x000fea0003800000 */
[----:B0-----:R-:W0:Y:S01]  /*0d80*/  LDC R6, c[0x0][0x388] ;  /* 0x0000e200ff067b82 */ /* 0x001e220000000800 */
[----:B------:R-:W-:Y:S02]  /*0d90*/  ISETP.NE.AND P2, PT, R22, 0x1, PT ;  /* 0x000000011600780c */ /* 0x000fe40003f45270 */
[----:B0-----:R-:W-:-:S13]  /*0da0*/  LOP3.LUT P3, RZ, R6, 0x1, RZ, 0xc0, !PT ;  /* 0x0000000106ff7812 */ /* 0x001fda000786c0ff */
[----:B------:R-:W0:Y:S01]  /*0db0*/  @P3 LDC.64 R10, c[0x0][0x3a0] ;  /* 0x0000e800ff0a3b82 */ /* 0x000e220000000a00 */
[----:B------:R-:W-:Y:S05]  /*0dc0*/  @!P2 BRA `(.L_x_46) ;  /* 0x00000000001ca947 */ /* 0x000fea0003800000 */
[----:B------:R-:W1:Y:S01]  /*0dd0*/  LDC.64 R6, c[0x0][0x3a0] ;  /* 0x0000e800ff067b82 */ /* 0x000e620000000a00 */
[----:B------:R-:W-:Y:S01]  /*0de0*/  IMAD R9, R2, R14, R23 ;  /* 0x0000000e02097224 */ /* 0x000fe200078e0217 */
[----:B------:R-:W-:-:S03]  /*0df0*/  IADD3 R14, PT, PT, R14, 0x2, RZ ;  /* 0x000000020e0e7810 */ /* 0x000fc60007ffe0ff */
[----:B-1----:R-:W-:-:S05]  /*0e00*/  IMAD.WIDE R6, R9, 0x8, R6 ;  /* 0x0000000809067825 */ /* 0x002fca00078e0206 */
[----:B------:R1:W-:Y:S01]  /*0e10*/  STG.E.64 desc[UR8][R6.64], RZ ;  /* 0x000000ff06007986 */ /* 0x0003e2000c101b08 */
[----:B------:R-:W-:-:S05]  /*0e20*/  IMAD.WIDE R8, R2, 0x8, R6 ;  /* 0x0000000802087825 */ /* 0x000fca00078e0206 */
[----:B------:R1:W-:Y:S02]  /*0e30*/  STG.E.64 desc[UR8][R8.64], RZ ;  /* 0x000000ff08007986 */ /* 0x0003e4000c101b08 */
.L_x_46:
[----:B-1----:R-:W-:-:S04]  /*0e40*/  @P3 IMAD R7, R2, R14, R23 ;  /* 0x0000000e02073224 */ /* 0x002fc800078e0217 */
[----:B0-----:R-:W-:-:S05]  /*0e50*/  @P3 IMAD.WIDE R6, R7, 0x8, R10 ;  /* 0x0000000807063825 */ /* 0x001fca00078e020a */
[----:B------:R1:W-:Y:S02]  /*0e60*/  @P3 STG.E.64 desc[UR8][R6.64], RZ ;  /* 0x000000ff06003986 */ /* 0x0003e4000c101b08 */
.L_x_44:
[----:B01----:R-:W0:Y:S01]  /*0e70*/  LDC R6, c[0x0][0x3ac] ;  /* 0x0000eb00ff067b82 */ /* 0x003e220000000800 */
[----:B------:R-:W-:-:S06]  /*0e80*/  UIADD3 UR4, UPT, UPT, UR4, 0x1, URZ ;  /* 0x0000000104047890 */ /* 0x000fcc000fffe0ff */
[----:B0-----:R-:W-:-:S13]  /*0e90*/  ISETP.NE.AND P2, PT, R6, UR4, PT ;  /* 0x0000000406007c0c */ /* 0x001fda000bf45270 */
[----:B------:R-:W-:Y:S05]  /*0ea0*/  @!P2 EXIT ;  /* 0x000000000000a94d */ /* 0x000fea0003800000 */
[----:B------:R-:W-:Y:S05]  /*0eb0*/  BRA `(.L_x_47) ;  /* 0xfffffffc00087947 */ /* 0x000fea000383ffff */
.L_x_34:
[----:B------:R-:W0:Y:S02]  /*0ec0*/  LDC R4, c[0x0][0x3ac] ;  /* 0x0000eb00ff047b82 */ /* 0x000e240000000800 */
[----:B0-----:R-:W-:-:S13]  /*0ed0*/  ISETP.GE.AND P0, PT, R4, 0x1, PT ;  /* 0x000000010400780c */ /* 0x001fda0003f06270 */
[----:B------:R-:W-:Y:S05]  /*0ee0*/  @!P0 EXIT ;  /* 0x000000000000894d */ /* 0x000fea0003800000 */
[----:B------:R-:W-:Y:S01]  /*0ef0*/  ISETP.GE.AND P0, PT, R22, 0x1, PT ;  /* 0x000000011600780c */ /* 0x000fe20003f06270 */
[----:B------:R-:W-:-:S12]  /*0f00*/  IMAD R5, R7, R9, R0 ;  /* 0x0000000907057224 */ /* 0x000fd800078e0200 */
[----:B------:R-:W-:Y:S05]  /*0f10*/  @!P0 BRA `(.L_x_48) ;  /* 0x0000000800008947 */ /* 0x000fea0003800000 */
[----:B------:R-:W-:Y:S01]  /*0f20*/  SHF.L.U32 R4, R6, 0x1e, RZ ;  /* 0x0000001e06047819 */ /* 0x000fe200000006ff */
[----:B------:R-:W-:-:S03]  /*0f30*/  UMOV UR4, URZ ;  /* 0x000000ff00047c82 */ /* 0x000fc60008000000 */
[----:B------:R-:W-:Y:S02]  /*0f40*/  SHF.R.S32.HI R6, RZ, 0x1f, R4 ;  /* 0x0000001fff067819 */ /* 0x000fe40000011404 */
[----:B------:R-:W-:Y:S02]  /*0f50*/  LOP3.LUT R4, R22, 0x7ffffff8, RZ, 0xc0, !PT ;  /* 0x7ffffff816047812 */ /* 0x000fe400078ec0ff */
[-C--:B------:R-:W-:Y:S01]  /*0f60*/  LOP3.LUT R9, R6, R22.reuse, RZ, 0xc0, !PT ;  /* 0x0000001606097212 */ /* 0x080fe200078ec0ff */
[----:B------:R-:W-:Y:S01]  /*0f70*/  IMAD R6, R7, R22, RZ ;  /* 0x0000001607067224 */ /* 0x000fe200078e02ff */
[----:B------:R-:W-:Y:S02]  /*0f80*/  LOP3.LUT R7, R22, 0x7, RZ, 0xc0, !PT ;  /* 0x0000000716077812 */ /* 0x000fe400078ec0ff */
[----:B------:R-:W-:Y:S01]  /*0f90*/  IADD3 R8, PT, PT, -R4, RZ, RZ ;  /* 0x000000ff04087210 */ /* 0x000fe20007ffe1ff */
[----:B------:R-:W-:-:S07]  /*0fa0*/  IMAD R9, R9, UR6, RZ ;  /* 0x0000000609097c24 */ /* 0x000fce000f8e02ff */
.L_x_53:
[----:B0-----:R-:W0:Y:S01]  /*0fb0*/  LDC R20, c[0x0][0x398] ;  /* 0x0000e600ff147b82 */ /* 0x001e220000000800 */
[----:B------:R-:W-:Y:S02]  /*0fc0*/  IMAD R21, R3, UR4, R0 ;  /* 0x0000000403157c24 */ /* 0x000fe4000f8e0200 */
[----:B------:R-:W-:Y:S02]  /*0fd0*/  HFMA2 R23, -RZ, RZ, 0, 0 ;  /* 0x00000000ff177431 */ /* 0x000fe400000001ff */
[----:B------:R-:W-:Y:S01]  /*0fe0*/  IMAD R22, R9, UR4, R6 ;  /* 0x0000000409167c24 */ /* 0x000fe2000f8e0206 */
[----:B------:R-:W-:Y:S02]  /*0ff0*/  CS2R R12, SRZ ;  /* 0x00000000000c7805 */ /* 0x000fe4000001ff00 */
[----:B0-----:R-:W-:-:S13]  /*1000*/  ISETP.GE.U32.AND P0, PT, R20, 0x8, PT ;  /* 0x000000081400780c */ /* 0x001fda0003f06070 */
[----:B------:R-:W-:Y:S05]  /*1010*/  @!P0 BRA `(.L_x_49) ;  /* 0x0000000000b88947 */ /* 0x000fea0003800000 */
[----:B------:R-:W-:Y:S02]  /*1020*/  MOV R25, R22 ;  /* 0x0000001600197202 */ /* 0x000fe40000000f00 */
[----:B------:R-:W-:Y:S02]  /*1030*/  CS2R R12, SRZ ;  /* 0x00000000000c7805 */ /* 0x000fe4000001ff00 */
[----:B------:R-:W-:Y:S02]  /*1040*/  MOV R23, R21 ;  /* 0x0000001500177202 */ /* 0x000fe40000000f00 */
[----:B------:R-:W-:-:S07]  /*1050*/  MOV R24, R8 ;  /* 0x0000000800187202 */ /* 0x000fce0000000f00 */
.L_x_50:
[----:B------:R-:W0:Y:S08]  /*1060*/  LDC.64 R28, c[0x0][0x390] ;  /* 0x0000e400ff1c7b82 */ /* 0x000e300000000a00 */
[----:B------:R-:W1:Y:S08]  /*1070*/  LDC.64 R18, c[0x0][0x380] ;  /* 0x0000e000ff127b82 */ /* 0x000e700000000a00 */
[----:B------:R-:W2:Y:S01]  /*1080*/  LDC R26, c[0x0][0x388] ;  /* 0x0000e200ff1a7b82 */ /* 0x000ea20000000800 */
[----:B0-----:R-:W-:-:S05]  /*1090*/  IMAD.WIDE R28, R25, 0x8, R28 ;  /* 0x00000008191c7825 */ /* 0x001fca00078e021c */
[----:B------:R-:W3:Y:S01]  /*10a0*/  LDG.E.64.CONSTANT R14, desc[UR8][R28.64] ;  /* 0x000000081c0e7981 */ /* 0x000ee2000c1e9b00 */
[----:B-1----:R-:W-:-:S05]  /*10b0*/  IMAD.WIDE R18, R23, 0x8, R18 ;  /* 0x0000000817127825 */ /* 0x002fca00078e0212 */
[----:B------:R-:W3:Y:S01]  /*10c0*/  LDG.E.64.CONSTANT R10, desc[UR8][R18.64] ;  /* 0x00000008120a7981 */ /* 0x000ee2000c1e9b00 */
[C---:B--2---:R-:W-:Y:S01]  /*10d0*/  IMAD.WIDE R16, R26.reuse, 0x8, R18 ;  /* 0x000000081a107825 */ /* 0x044fe200078e0212 */
[----:B---3--:R-:W-:Y:S02]  /*10e0*/  DFMA R14, R10, R14, R12 ;  /* 0x0000000e0a0e722b */ /* 0x008fe4000000000c */
[----:B------:R-:W2:Y:S04]  /*10f0*/  LDG.E.64.CONSTANT R12, desc[UR8][R28.64+0x8] ;  /* 0x000008081c0c7981 */ /* 0x000ea8000c1e9b00 */
[----:B------:R0:W2:Y:S02]  /*1100*/  LDG.E.64.CONSTANT R10, desc[UR8][R16.64] ;  /* 0x00000008100a7981 */ /* 0x0000a4000c1e9b00 */
[C---:B0-----:R-:W-:Y:S01]  /*1110*/  IMAD.WIDE R16, R26.reuse, 0x8, R16 ;  /* 0x000000081a107825 */ /* 0x041fe200078e0210 */
[----:B--2---:R-:W-:Y:S01]  /*1120*/  DFMA R12, R10, R12, R14 ;  /* 0x0000000c0a0c722b */ /* 0x004fe2000000000e */
[----:B------:R-:W2:Y:S04]  /*1130*/  LDG.E.64.CONSTANT R14, desc[UR8][R28.64+0x10] ;  /* 0x000010081c0e7981 */ /* 0x000ea8000c1e9b00 */
[----:B------:R-:W2:Y:S01]  /*1140*/  LDG.E.64.CONSTANT R10, desc[UR8][R16.64] ;  /* 0x00000008100a7981 */ /* 0x000ea2000c1e9b00 */
[----:B------:R-:W-:-:S03]  /*1150*/  IMAD.WIDE R18, R26, 0x8, R16 ;  /* 0x000000081a127825 */ /* 0x000fc600078e0210 */
[----:B------:R-:W3:Y:S01]  /*1160*/  LDG.E.64.CONSTANT R16, desc[UR8][R28.64+0x28] ;  /* 0x000028081c107981 */ /* 0x000ee2000c1e9b00 */
[----:B--2---:R-:W-:-:S03]  /*1170*/  DFMA R14, R10, R14, R12 ;  /* 0x0000000e0a0e722b */ /* 0x004fc6000000000c */
[----:B------:R-:W2:Y:S04]  /*1180*/  LDG.E.64.CONSTANT R12, desc[UR8][R28.64+0x18] ;  /* 0x000018081c0c7981 */ /* 0x000ea8000c1e9b00 */
[----:B------:R0:W2:Y:S02]  /*1190*/  LDG.E.64.CONSTANT R10, desc[UR8][R18.64] ;  /* 0x00000008120a7981 */ /* 0x0000a4000c1e9b00 */
[C---:B0-----:R-:W-:Y:S01]  /*11a0*/  IMAD.WIDE R18, R26.reuse, 0x8, R18 ;  /* 0x000000081a127825 */ /* 0x041fe200078e0212 */
[----:B--2---:R-:W-:Y:S01]  /*11b0*/  DFMA R12, R10, R12, R14 ;  /* 0x0000000c0a0c722b */ /* 0x004fe2000000000e */
[----:B------:R-:W2:Y:S04]  /*11c0*/  LDG.E.64.CONSTANT R14, desc[UR8][R28.64+0x20] ;  /* 0x000020081c0e7981 */ /* 0x000ea8000c1e9b00 */
[----:B------:R-:W2:Y:S03]  /*11d0*/  LDG.E.64.CONSTANT R10, desc[UR8][R18.64] ;  /* 0x00000008120a7981 */ /* 0x000ea6000c1e9b00 */
[----:B--2---:R-:W-:Y:S01]  /*11e0*/  DFMA R14, R10, R14, R12 ;  /* 0x0000000e0a0e722b */ /* 0x004fe2000000000c */
[----:B------:R-:W-:-:S05]  /*11f0*/  IMAD.WIDE R12, R26, 0x8, R18 ;  /* 0x000000081a0c7825 */ /* 0x000fca00078e0212 */
[----:B------:R-:W3:Y:S01]  /*1200*/  LDG.E.64.CONSTANT R10, desc[UR8][R12.64] ;  /* 0x000000080c0a7981 */ /* 0x000ee2000c1e9b00 */
[----:B------:R-:W-:Y:S01]  /*1210*/  IADD3 R24, PT, PT, R24, 0x8, RZ ;  /* 0x0000000818187810 */ /* 0x000fe20007ffe0ff */
[----:B---3--:R-:W-:Y:S01]  /*1220*/  DFMA R16, R10, R16, R14 ;  /* 0x000000100a10722b */ /* 0x008fe2000000000e */
[C---:B------:R-:W-:Y:S01]  /*1230*/  IMAD.WIDE R10, R26.reuse, 0x8, R12 ;  /* 0x000000081a0a7825 */ /* 0x040fe200078e020c */
[----:B------:R-:W2:Y:S04]  /*1240*/  LDG.E.64.CONSTANT R14, desc[UR8][R28.64+0x30] ;  /* 0x000030081c0e7981 */ /* 0x000ea8000c1e9b00 */
[----:B------:R-:W2:Y:S01]  /*1250*/  LDG.E.64.CONSTANT R12, desc[UR8][R10.64] ;  /* 0x000000080a0c7981 */ /* 0x000ea2000c1e9b00 */
[----:B------:R-:W-:-:S06]  /*1260*/  IMAD.WIDE R18, R26, 0x8, R10 ;  /* 0x000000081a127825 */ /* 0x000fcc00078e020a */
[----:B------:R-:W3:Y:S04]  /*1270*/  LDG.E.64.CONSTANT R18, desc[UR8][R18.64] ;  /* 0x0000000812127981 */ /* 0x000ee8000c1e9b00 */
[----:B------:R-:W3:Y:S01]  /*1280*/  LDG.E.64.CONSTANT R10, desc[UR8][R28.64+0x38] ;  /* 0x000038081c0a7981 */ /* 0x000ee2000c1e9b00 */
[----:B------:R-:W-:Y:S02]  /*1290*/  ISETP.NE.AND P0, PT, R24, RZ, PT ;  /* 0x000000ff1800720c */ /* 0x000fe40003f05270 */
[----:B------:R-:W-:Y:S02]  /*12a0*/  LEA R23, R26, R23, 0x3 ;  /* 0x000000171a177211 */ /* 0x000fe400078e18ff */
[----:B------:R-:W-:Y:S01]  /*12b0*/  IADD3 R25, PT, PT, R25, 0x8, RZ ;  /* 0x0000000819197810 */ /* 0x000fe20007ffe0ff */
[----:B--2---:R-:W-:-:S08]  /*12c0*/  DFMA R14, R12, R14, R16 ;  /* 0x0000000e0c0e722b */ /* 0x004fd00000000010 */
[----:B---3--:R-:W-:Y:S01]  /*12d0*/  DFMA R12, R18, R10, R14 ;  /* 0x0000000a120c722b */ /* 0x008fe2000000000e */
[----:B------:R-:W-:Y:S10]  /*12e0*/  @P0 BRA `(.L_x_50) ;  /* 0xfffffffc005c0947 */ /* 0x000ff4000383ffff */
[----:B------:R-:W-:-:S07]  /*12f0*/  MOV R23, R4 ;  /* 0x0000000400177202 */ /* 0x000fce0000000f00 */
.L_x_49:
[----:B------:R-:W-:-:S13]  /*1300*/  ISETP.NE.AND P0, PT, R7, RZ, PT ;  /* 0x000000ff0700720c */ /* 0x000fda0003f05270 */
[----:B------:R-:W-:Y:S05]  /*1310*/  @!P0 BRA `(.L_x_51) ;  /* 0x0000000000dc8947 */ /* 0x000fea0003800000 */
[----:B------:R-:W-:-:S04]  /*1320*/  IADD3 R10, PT, PT, R7, -0x1, RZ ;  /* 0xffffffff070a7810 */ /* 0x000fc80007ffe0ff */
[----:B------:R-:W-:-:S13]  /*1330*/  ISETP.GE.U32.AND P0, PT, R10, 0x3, PT ;  /* 0x000000030a00780c */ /* 0x000fda0003f06070 */
[----:B------:R-:W-:Y:S05]  /*1340*/  @!P0 BRA `(.L_x_52) ;  /* 0x00000000005c8947 */ /* 0x000fea0003800000 */
[----:B------:R-:W0:Y:S01]  /*1350*/  LDC R28, c[0x0][0x388] ;  /* 0x0000e200ff1c7b82 */ /* 0x000e220000000800 */
[----:B------:R-:W-:-:S07]  /*1360*/  IADD3 R15, PT, PT, R22, R23, RZ ;  /* 0x00000017160f7210 */ /* 0x000fce0007ffe0ff */
        /* <DEDUP_REMOVED lines=11> */
[----:B------:R-:W-:-:S05]  /*1420*/  IMAD.WIDE R26, R28, 0x8, R16 ;  /* 0x000000081c1a7825 */ /* 0x000fca00078e0210 */
[----:B------:R-:W3:Y:S01]  /*1430*/  LDG.E.64.CONSTANT R12, desc[UR8][R26.64] ;  /* 0x000000081a0c7981 */ /* 0x000ee2000c1e9b00 */
[----:B------:R-:W-:-:S06]  /*1440*/  IMAD.WIDE R28, R28, 0x8, R26 ;  /* 0x000000081c1c7825 */ /* 0x000fcc00078e021a */
[----:B------:R-:W4:Y:S01]  /*1450*/  LDG.E.64.CONSTANT R28, desc[UR8][R28.64] ;  /* 0x000000081c1c7981 */ /* 0x000f22000c1e9b00 */
[----:B--2---:R-:W-:-:S03]  /*1460*/  DFMA R14, R14, R10, R18 ;  /* 0x0000000a0e0e722b */ /* 0x004fc60000000012 */
[----:B------:R-:W3:Y:S04]  /*1470*/  LDG.E.64.CONSTANT R10, desc[UR8][R24.64+0x10] ;  /* 0x00001008180a7981 */ /* 0x000ee8000c1e9b00 */
[----:B------:R-:W4:Y:S01]  /*1480*/  LDG.E.64.CONSTANT R18, desc[UR8][R24.64+0x18] ;  /* 0x0000180818127981 */ /* 0x000f22000c1e9b00 */
[----:B------:R-:W-:Y:S01]  /*1490*/  IADD3 R23, PT, PT, R23, 0x4, RZ ;  /* 0x0000000417177810 */ /* 0x000fe20007ffe0ff */
[----:B---3--:R-:W-:-:S08]  /*14a0*/  DFMA R12, R12, R10, R14 ;  /* 0x0000000a0c0c722b */ /* 0x008fd0000000000e */
[----:B----4-:R-:W-:-:S11]  /*14b0*/  DFMA R12, R28, R18, R12 ;  /* 0x000000121c0c722b */ /* 0x010fd6000000000c */
.L_x_52:
[----:B------:R-:W-:-:S13]  /*14c0*/  LOP3.LUT P0, R10, R20, 0x3, RZ, 0xc0, !PT ;  /* 0x00000003140a7812 */ /* 0x000fda000780c0ff */
[----:B------:R-:W-:Y:S05]  /*14d0*/  @!P0 BRA `(.L_x_51) ;  /* 0x00000000006c8947 */ /* 0x000fea0003800000 */
[----:B------:R-:W-:Y:S02]  /*14e0*/  ISETP.NE.AND P0, PT, R10, 0x1, PT ;  /* 0x000000010a00780c */ /* 0x000fe40003f05270 */
[----:B------:R-:W-:-:S11]  /*14f0*/  LOP3.LUT P1, RZ, R20, 0x1, RZ, 0xc0, !PT ;  /* 0x0000000114ff7812 */ /* 0x000fd6000782c0ff */
[----:B------:R-:W0:Y:S08]  /*1500*/  @P0 LDC R18, c[0x0][0x388] ;  /* 0x0000e200ff120b82 */ /* 0x000e300000000800 */
[----:B------:R-:W1:Y:S08]  /*1510*/  @P0 LDC.64 R24, c[0x0][0x380] ;  /* 0x0000e000ff180b82 */ /* 0x000e700000000a00 */
[----:B------:R-:W2:Y:S08]  /*1520*/  @P0 LDC.64 R16, c[0x0][0x390] ;  /* 0x0000e400ff100b82 */ /* 0x000eb00000000a00 */
[----:B------:R-:W3:Y:S01]  /*1530*/  @P1 LDC R20, c[0x0][0x388] ;  /* 0x0000e200ff141b82 */ /* 0x000ee20000000800 */
[----:B0-----:R-:W-:-:S07]  /*1540*/  @P0 IMAD R19, R23, R18, R21 ;  /* 0x0000001217130224 */ /* 0x001fce00078e0215 */
[----:B------:R-:W0:Y:S01]  /*1550*/  @P1 LDC.64 R14, c[0x0][0x380] ;  /* 0x0000e000ff0e1b82 */ /* 0x000e220000000a00 */
[----:B-1----:R-:W-:Y:S01]  /*1560*/  @P0 IMAD.WIDE R24, R19, 0x8, R24 ;  /* 0x0000000813180825 */ /* 0x002fe200078e0218 */
[----:B------:R-:W-:Y:S02]  /*1570*/  @P0 IADD3 R19, PT, PT, R22, R23, RZ ;  /* 0x0000001716130210 */ /* 0x000fe40007ffe0ff */
[----:B------:R-:W-:-:S04]  /*1580*/  @P0 IADD3 R23, PT, PT, R23, 0x2, RZ ;  /* 0x0000000217170810 */ /* 0x000fc80007ffe0ff */
[----:B------:R-:W1:Y:S01]  /*1590*/  @P1 LDC.64 R10, c[0x0][0x390] ;  /* 0x0000e400ff0a1b82 */ /* 0x000e620000000a00 */
[----:B--2---:R-:W-:-:S04]  /*15a0*/  @P0 IMAD.WIDE R16, R19, 0x8, R16 ;  /* 0x0000000813100825 */ /* 0x004fc800078e0210 */
[----:B------:R-:W-:Y:S02]  /*15b0*/  @P0 IMAD.WIDE R18, R18, 0x8, R24 ;  /* 0x0000000812120825 */ /* 0x000fe400078e0218 */
[----:B------:R-:W2:Y:S02]  /*15c0*/  @P0 LDG.E.64.CONSTANT R24, desc[UR8][R24.64] ;  /* 0x0000000818180981 */ /* 0x000ea4000c1e9b00 */
[----:B---3--:R-:W-:Y:S02]  /*15d0*/  @P1 IMAD R27, R23, R20, R21 ;  /* 0x00000014171b1224 */ /* 0x008fe400078e0215 */
[----:B------:R-:W2:Y:S01]  /*15e0*/  @P0 LDG.E.64.CONSTANT R20, desc[UR8][R16.64] ;  /* 0x0000000810140981 */ /* 0x000ea2000c1e9b00 */
[----:B------:R-:W-:-:S03]  /*15f0*/  @P1 IADD3 R29, PT, PT, R22, R23, RZ ;  /* 0x00000017161d1210 */ /* 0x000fc60007ffe0ff */
[----:B------:R-:W3:Y:S01]  /*1600*/  @P0 LDG.E.64.CONSTANT R22, desc[UR8][R16.64+0x8] ;  /* 0x0000080810160981 */ /* 0x000ee2000c1e9b00 */
        /* <DEDUP_REMOVED lines=8> */
.L_x_51:
[----:B------:R-:W0:Y:S01]  /*1690*/  LDC R14, c[0x0][0x3ac] ;  /* 0x0000eb00ff0e7b82 */ /* 0x000e220000000800 */
[----:B------:R-:W-:Y:S01]  /*16a0*/  IMAD R15, R2, UR4, R5 ;  /* 0x00000004020f7c24 */ /* 0x000fe2000f8e0205 */
[----:B------:R-:W-:-:S06]  /*16b0*/  UIADD3 UR4, UPT, UPT, UR4, 0x1, URZ ;  /* 0x0000000104047890 */ /* 0x000fcc000fffe0ff */
[----:B------:R-:W1:Y:S01]  /*16c0*/  LDC.64 R10, c[0x0][0x3a0] ;  /* 0x0000e800ff0a7b82 */ /* 0x000e620000000a00 */
[----:B0-----:R-:W-:Y:S01]  /*16d0*/  ISETP.NE.AND P0, PT, R14, UR4, PT ;  /* 0x000000040e007c0c */ /* 0x001fe2000bf05270 */
[----:B-1----:R-:W-:-:S05]  /*16e0*/  IMAD.WIDE R10, R15, 0x8, R10 ;  /* 0x000000080f0a7825 */ /* 0x002fca00078e020a */
[----:B------:R0:W-:Y:S07]  /*16f0*/  STG.E.64 desc[UR8][R10.64], R12 ;  /* 0x0000000c0a007986 */ /* 0x0001ee000c101b08 */
[----:B------:R-:W-:Y:S05]  /*1700*/  @!P0 EXIT ;  /* 0x000000000000894d */ /* 0x000fea0003800000 */
[----:B------:R-:W-:Y:S05]  /*1710*/  BRA `(.L_x_53) ;  /* 0xfffffff800247947 */ /* 0x000fea000383ffff */
.L_x_48:
        /* <DEDUP_REMOVED lines=8> */
.L_x_55:
        /* <DEDUP_REMOVED lines=20> */
.L_x_54:
[----:B------:R-:W-:Y:S05]  /*18e0*/  @!P1 EXIT ;  /* 0x000000000000994d */ /* 0x000fea0003800000 */
[----:B------:R-:W-:Y:S02]  /*18f0*/  ISETP.GE.U32.AND P0, PT, R3, 0x4, PT ;  /* 0x000000040300780c */ /* 0x000fe40003f06070 */
[----:B-1----:R-:W-:-:S04]  /*1900*/  LOP3.LUT R14, R4, 0x3, RZ, 0xc0, !PT ;  /* 0x00000003040e7812 */ /* 0x002fc800078ec0ff */
[----:B------:R-:W-:-:S07]  /*1910*/  ISETP.NE.AND P1, PT, R14, RZ, PT ;  /* 0x000000ff0e00720c */ /* 0x000fce0003f25270 */
[----:B------:R-:W-:Y:S06]  /*1920*/  @!P0 BRA `(.L_x_56) ;  /* 0x00000000002c8947 */ /* 0x000fec0003800000 */
        /* <DEDUP_REMOVED lines=11> */
.L_x_56:
[----:B------:R-:W-:Y:S05]  /*19e0*/  @!P1 EXIT ;  /* 0x000000000000994d */ /* 0x000fea0003800000 */
[----:B------:R-:W-:Y:S02]  /*19f0*/  ISETP.NE.AND P0, PT, R14, 0x1, PT ;  /* 0x000000010e00780c */ /* 0x000fe40003f05270 */
[----:B------:R-:W-:-:S04]  /*1a00*/  LOP3.LUT R4, R4, 0x1, RZ, 0xc0, !PT ;  /* 0x0000000104047812 */ /* 0x000fc800078ec0ff */
[----:B------:R-:W-:-:S07]  /*1a10*/  ISETP.NE.U32.AND P1, PT, R4, 0x1, PT ;  /* 0x000000010400780c */ /* 0x000fce0003f25070 */
[----:B------:R-:W-:Y:S06]  /*1a20*/  @!P0 BRA `(.L_x_57) ;  /* 0x00000000001c8947 */ /* 0x000fec0003800000 */
[----:B0-----:R-:W0:Y:S01]  /*1a30*/  LDC.64 R6, c[0x0][0x3a0] ;  /* 0x0000e800ff067b82 */ /* 0x001e220000000a00 */
[----:B------:R-:W-:Y:S01]  /*1a40*/  IMAD R3, R2, R0, R5 ;  /* 0x0000000002037224 */ /* 0x000fe200078e0205 */
[----:B------:R-:W-:-:S03]  /*1a50*/  IADD3 R0, PT, PT, R0, 0x2, RZ ;  /* 0x0000000200007810 */ /* 0x000fc60007ffe0ff */
[----:B0-----:R-:W-:-:S05]  /*1a60*/  IMAD.WIDE R6, R3, 0x8, R6 ;  /* 0x0000000803067825 */ /* 0x001fca00078e0206 */
[----:B------:R1:W-:Y:S01]  /*1a70*/  STG.E.64 desc[UR8][R6.64], RZ ;  /* 0x000000ff06007986 */ /* 0x0003e2000c101b08 */
[----:B------:R-:W-:-:S05]  /*1a80*/  IMAD.WIDE R8, R2, 0x8, R6 ;  /* 0x0000000802087825 */ /* 0x000fca00078e0206 */
[----:B------:R1:W-:Y:S02]  /*1a90*/  STG.E.64 desc[UR8][R8.64], RZ ;  /* 0x000000ff08007986 */ /* 0x0003e4000c101b08 */
.L_x_57:
[----:B------:R-:W-:Y:S05]  /*1aa0*/  @P1 EXIT ;  /* 0x000000000000194d */ /* 0x000fea0003800000 */
[----:B01----:R-:W0:Y:S01]  /*1ab0*/  LDC.64 R6, c[0x0][0x3a0] ;  /* 0x0000e800ff067b82 */ /* 0x003e220000000a00 */
[----:B------:R-:W-:-:S04]  /*1ac0*/  IMAD R3, R2, R0, R5 ;  /* 0x0000000002037224 */ /* 0x000fc800078e0205 */
[----:B0-----:R-:W-:-:S05]  /*1ad0*/  IMAD.WIDE R2, R3, 0x8, R6 ;  /* 0x0000000803027825 */ /* 0x001fca00078e0206 */
[----:B------:R-:W-:Y:S01]  /*1ae0*/  STG.E.64 desc[UR8][R2.64], RZ ;  /* 0x000000ff02007986 */ /* 0x000fe2000c101b08 */
[----:B------:R-:W-:Y:S05]  /*1af0*/  EXIT ;  /* 0x000000000000794d */ /* 0x000fea0003800000 */
.L_x_58:
        /* <DEDUP_REMOVED lines=16> */
.L_x_68:


//--------------------- .text._Z6curl_kPKdS0_S0_S0_S0_S0_S0_S0_S0_S0_S0_S0_S0_S0_S0_S0_S0_S0_S0_iPd --------------------------
	.section	.text._Z6curl_kPKdS0_S0_S0_S0_S0_S0_S0_S0_S0_S0_S0_S0_S0_S0_S0_S0_S0_S0_iPd,"ax",@progbits
	.align	128
        .global         _Z6curl_kPKdS0_S0_S0_S0_S0_S0_S0_S0_S0_S0_S0_S0_S0_S0_S0_S0_S0_S0_iPd
        .type           _Z6curl_kPKdS0_S0_S0_S0_S0_S0_S0_S0_S0_S0_S0_S0_S0_S0_S0_S0_S0_S0_iPd,@function
        .size           _Z6curl_kPKdS0_S0_S0_S0_S0_S0_S0_S0_S0_S0_S0_S0_S0_S0_S0_S0_S0_S0_iPd,(.L_x_69 - _Z6curl_kPKdS0_S0_S0_S0_S0_S0_S0_S0_S0_S0_S0_S0_S0_S0_S0_S0_S0_S0_iPd)
        .other          _Z6curl_kPKdS0_S0_S0_S0_S0_S0_S0_S0_S0_S0_S0_S0_S0_S0_S0_S0_S0_S0_iPd,@"STO_CUDA_ENTRY STV_DEFAULT"
_Z6curl_kPKdS0_S0_S0_S0_S0_S0_S0_S0_S0_S0_S0_S0_S0_S0_S0_S0_S0_S0_iPd:
.text._Z6curl_kPKdS0_S0_S0_S0_S0_S0_S0_S0_S0_S0_S0_S0_S0_S0_S0_S0_S0_S0_iPd:
[----:B------:R-:W-:Y:S01]  /*0000*/  LDC R1, c[0x0][0x37c] ;  /* 0x0000df00ff017b82 */ /* 0x000fe20000000800 */
[----:B------:R-:W0:Y:S07]  /*0010*/  S2R R5, SR_TID.X ;  /* 0x0000000000057919 */ /* 0x000e2e0000002100 */
[----:B------:R-:W0:Y:S01]  /*0020*/  S2UR UR6, SR_CTAID.X ;  /* 0x00000000000679c3 */ /* 0x000e220000002500 */
[----:B------:R-:W1:Y:S07]  /*0030*/  LDCU.64 UR4, c[0x0][0x358] ;  /* 0x00006b00ff0477ac */ /* 0x000e6e0008000a00 */
[----:B------:R-:W0:Y:S08]  /*0040*/  LDC R0, c[0x0][0x360] ;  /* 0x0000d800ff007b82 */ /* 0x000e300000000800 */
[----:B------:R-:W2:Y:S08]  /*0050*/  LDC.64 R2, c[0x0][0x410] ;  /* 0x00010400ff027b82 */ /* 0x000eb00000000a00 */
[----:B------:R-:W3:Y:S08]  /*0060*/  LDC.64 R20, c[0x0][0x400] ;  /* 0x00010000ff147b82 */ /* 0x000ef00000000a00 */
[----:B------:R-:W4:Y:S01]  /*0070*/  LDC.64 R22, c[0x0][0x3f8] ;  /* 0x0000fe00ff167b82 */ /* 0x000f220000000a00 */
[----:B0-----:R-:W-:-:S07]  /*0080*/  IMAD R0, R0, UR6, R5 ;  /* 0x0000000600007c24 */ /* 0x001fce000f8e0205 */
[----:B------:R-:W0:Y:S01]  /*0090*/  LDC.64 R8, c[0x0][0x3a0] ;  /* 0x0000e800ff087b82 */ /* 0x000e220000000a00 */
[----:B--2---:R-:W-:-:S06]  /*00a0*/  IMAD.WIDE.U32 R2, R5, 0x8, R2 ;  /* 0x0000000805027825 */ /* 0x004fcc00078e0002 */
[----:B-1----:R-:W2:Y:S01]  /*00b0*/  LDG.E.64.CONSTANT R2, desc[UR4][R2.64] ;  /* 0x0000000402027981 */ /* 0x002ea2000c1e9b00 */
[----:B------:R-:W1:Y:S01]  /*00c0*/  LDC.64 R18, c[0x0][0x408] ;  /* 0x00010200ff127b82 */ /* 0x000e620000000a00 */
[----:B---3--:R-:W-:-:S06]  /*00d0*/  IMAD.WIDE R20, R0, 0x8, R20 ;  /* 0x0000000800147825 */ /* 0x008fcc00078e0214 */
[----:B------:R-:W2:Y:S01]  /*00e0*/  LDG.E.64.CONSTANT R20, desc[UR4][R20.64] ;  /* 0x0000000414147981 */ /* 0x000ea2000c1e9b00 */
[----:B------:R-:W3:Y:S08]  /*00f0*/  LDC.64 R6, c[0x0][0x388] ;  /* 0x0000e200ff067b82 */ /* 0x000ef00000000a00 */
[----:B------:R-:W5:Y:S08]  /*0100*/  LDC.64 R4, c[0x0][0x3b8] ;  /* 0x0000ee00ff047b82 */ /* 0x000f700000000a00 */
[----:B------:R-:W5:Y:S01]  /*0110*/  LDC.64 R16, c[0x0][0x3e0] ;  /* 0x0000f800ff107b82 */ /* 0x000f620000000a00 */
[----:B----4-:R-:W-:-:S04]  /*0120*/  IMAD.WIDE R22, R0, 0x8, R22 ;  /* 0x0000000800167825 */ /* 0x010fc800078e0216 */
[C---:B0-----:R-:W-:Y:S02]  /*0130*/  IMAD.WIDE R8, R0.reuse, 0x8, R8 ;  /* 0x0000000800087825 */ /* 0x041fe400078e0208 */
[----:B------:R-:W4:Y:S01]  /*0140*/  LDG.E.64.CONSTANT R22, desc[UR4][R22.64] ;  /* 0x0000000416167981 */ /* 0x000f22000c1e9b00 */
[----:B------:R-:W0:Y:S08]  /*0150*/  LDC.64 R10, c[0x0][0x390] ;  /* 0x0000e400ff0a7b82 */ /* 0x000e300000000a00 */
[----:B------:R-:W0:Y:S01]  /*0160*/  LDC.64 R28, c[0x0][0x3e8] ;  /* 0x0000fa00ff1c7b82 */ /* 0x000e220000000a00 */
[----:B------:R-:W4:Y:S07]  /*0170*/  LDG.E.64.CONSTANT R8, desc[UR4][R8.64] ;  /* 0x0000000408087981 */ /* 0x000f2e000c1e9b00 */
[----:B------:R-:W0:Y:S01]  /*0180*/  LDC.64 R30, c[0x0][0x3d0] ;  /* 0x0000f400ff1e7b82 */ /* 0x000e220000000a00 */
[----:B-1----:R-:W-:-:S04]  /*0190*/  IMAD.WIDE R24, R0, 0x8, R18 ;  /* 0x0000000800187825 */ /* 0x002fc800078e0212 */
[C---:B---3--:R-:W-:Y:S02]  /*01a0*/  IMAD.WIDE R6, R0.reuse, 0x8, R6 ;  /* 0x0000000800067825 */ /* 0x048fe400078e0206 */
[----:B------:R-:W3:Y:S01]  /*01b0*/  LDG.E.64.CONSTANT R24, desc[UR4][R24.64] ;  /* 0x0000000418187981 */ /* 0x000ee2000c1e9b00 */
[----:B------:R-:W1:Y:S08]  /*01c0*/  LDC.64 R14, c[0x0][0x3c8] ;  /* 0x0000f200ff0e7b82 */ /* 0x000e700000000a00 */
[----:B------:R-:W1:Y:S01]  /*01d0*/  LDC.64 R12, c[0x0][0x3a8] ;  /* 0x0000ea00ff0c7b82 */ /* 0x000e620000000a00 */
[----:B------:R-:W3:Y:S01]  /*01e0*/  LDG.E.64.CONSTANT R6, desc[UR4][R6.64] ;  /* 0x0000000406067981 */ /* 0x000ee2000c1e9b00 */
[----:B-----5:R-:W-:-:S04]  /*01f0*/  IMAD.WIDE R26, R0, 0x8, R16 ;  /* 0x00000008001a7825 */ /* 0x020fc800078e0210 */
[C---:B------:R-:W-:Y:S02]  /*0200*/  IMAD.WIDE R4, R0.reuse, 0x8, R4 ;  /* 0x0000000800047825 */ /* 0x040fe400078e0204 */
[----:B------:R-:W5:Y:S01]  /*0210*/  LDG.E.64.CONSTANT R26, desc[UR4][R26.64] ;  /* 0x000000041a1a7981 */ /* 0x000f62000c1e9b00 */
[----:B------:R-:W1:Y:S01]  /*0220*/  LDC.64 R16, c[0x0][0x3f0] ;  /* 0x0000fc00ff107b82 */ /* 0x000e620000000a00 */
[C---:B0-----:R-:W-:Y:S02]  /*0230*/  IMAD.WIDE R32, R0.reuse, 0x8, R28 ;  /* 0x0000000800207825 */ /* 0x041fe400078e021c */
[----:B------:R-:W5:Y:S02]  /*0240*/  LDG.E.64.CONSTANT R4, desc[UR4][R4.64] ;  /* 0x0000000404047981 */ /* 0x000f64000c1e9b00 */
[----:B------:R-:W-:-:S03]  /*0250*/  IMAD.WIDE R10, R0, 0x8, R10 ;  /* 0x00000008000a7825 */ /* 0x000fc600078e020a */
[----:B------:R-:W0:Y:S01]  /*0260*/  LDC.64 R18, c[0x0][0x3d8] ;  /* 0x0000f600ff127b82 */ /* 0x000e220000000a00 */
[C---:B------:R-:W-:Y:S02]  /*0270*/  IMAD.WIDE R28, R0.reuse, 0x8, R30 ;  /* 0x00000008001c7825 */ /* 0x040fe400078e021e */
[----:B------:R-:W5:Y:S02]  /*0280*/  LDG.E.64.CONSTANT R30, desc[UR4][R32.64] ;  /* 0x00000004201e7981 */ /* 0x000f64000c1e9b00 */
[C---:B-1----:R-:W-:Y:S02]  /*0290*/  IMAD.WIDE R34, R0.reuse, 0x8, R14 ;  /* 0x0000000800227825 */ /* 0x042fe400078e020e */
[----:B------:R-:W5:Y:S02]  /*02a0*/  LDG.E.64.CONSTANT R10, desc[UR4][R10.64] ;  /* 0x000000040a0a7981 */ /* 0x000f64000c1e9b00 */
[C---:B------:R-:W-:Y:S02]  /*02b0*/  IMAD.WIDE R14, R0.reuse, 0x8, R12 ;  /* 0x00000008000e7825 */ /* 0x040fe400078e020c */
[----:B------:R-:W5:Y:S04]  /*02c0*/  LDG.E.64.CONSTANT R28, desc[UR4][R28.64] ;  /* 0x000000041c1c7981 */ /* 0x000f68000c1e9b00 */
[----:B------:R-:W5:Y:S04]  /*02d0*/  LDG.E.64.CONSTANT R14, desc[UR4][R14.64] ;  /* 0x000000040e0e7981 */ /* 0x000f68000c1e9b00 */
[----:B------:R1:W5:Y:S01]  /*02e0*/  LDG.E.64.CONSTANT R12, desc[UR4][R34.64] ;  /* 0x00000004220c7981 */ /* 0x000362000c1e9b00 */
[----:B------:R-:W-:-:S04]  /*02f0*/  IMAD.WIDE R16, R0, 0x8, R16 ;  /* 0x0000000800107825 */ /* 0x000fc800078e0210 */
[C---:B0-----:R-:W-:Y:S02]  /*0300*/  IMAD.WIDE R18, R0.reuse, 0x8, R18 ;  /* 0x0000000800127825 */ /* 0x041fe400078e0212 */
[----:B------:R-:W5:Y:S01]  /*0310*/  LDG.E.64.CONSTANT R16, desc[UR4][R16.64] ;  /* 0x0000000410107981 */ /* 0x000f62000c1e9b00 */
[----:B-1----:R-:W0:Y:S03]  /*0320*/  LDC.64 R34, c[0x0][0x380] ;  /* 0x0000e000ff227b82 */ /* 0x002e260000000a00 */
[----:B------:R-:W5:Y:S01]  /*0330*/  LDG.E.64.CONSTANT R18, desc[UR4][R18.64] ;  /* 0x0000000412127981 */ /* 0x000f62000c1e9b00 */
[----:B0-----:R-:W-:Y:S01]  /*0340*/  IMAD.WIDE R36, R0, 0x8, R34 ;  /* 0x0000000800247825 */ /* 0x001fe200078e0222 */
[C---:B--2---:R-:W-:Y:S02]  /*0350*/  DMUL R20, R2.reuse, R20 ;  /* 0x0000001402147228 */ /* 0x044fe40000000000 */
[----:B----4-:R-:W-:-:S06]  /*0360*/  DMUL R22, R2, R22 ;  /* 0x0000001602167228 */ /* 0x010fcc0000000000 */
[----:B------:R-:W-:Y:S02]  /*0370*/  DMUL R32, R20, R8 ;  /* 0x0000000814207228 */ /* 0x000fe40000000000 */
[----:B---3--:R-:W-:-:S06]  /*0380*/  DMUL R24, R2, R24 ;  /* 0x0000001802187228 */ /* 0x008fcc0000000000 */
[----:B------:R-:W-:Y:S02]  /*0390*/  DFMA R32, R22, R6, R32 ;  /* 0x000000061620722b */ /* 0x000fe40000000020 */
[----:B-----5:R-:W-:-:S06]  /*03a0*/  DMUL R26, R2, R26 ;  /* 0x0000001a021a7228 */ /* 0x020fcc0000000000 */
[----:B------:R-:W-:Y:S02]  /*03b0*/  DFMA R32, R24, R4, R32 ;  /* 0x000000041820722b */ /* 0x000fe40000000020 */
[----:B------:R-:W-:-:S06]  /*03c0*/  DMUL R30, R2, R30 ;  /* 0x0000001e021e7228 */ /* 0x000fcc0000000000 */
[----:B------:R-:W-:Y:S02]  /*03d0*/  DFMA R32, -R26, R10, R32 ;  /* 0x0000000a1a20722b */ /* 0x000fe40000000120 */
[----:B------:R-:W-:-:S06]  /*03e0*/  DMUL R28, R2, R28 ;  /* 0x0000001c021c7228 */ /* 0x000fcc0000000000 */
[----:B------:R-:W-:Y:S02]  /*03f0*/  DFMA R32, -R30, R14, R32 ;  /* 0x0000000e1e20722b */ /* 0x000fe40000000120 */
[----:B------:R-:W-:Y:S02]  /*0400*/  DMUL R14, R14, R28 ;  /* 0x0000001c0e0e7228 */ /* 0x000fe40000000000 */
[----:B------:R-:W-:-:S08]  /*0410*/  DMUL R12, R2, R12 ;  /* 0x0000000c020c7228 */ /* 0x000fd00000000000 */
[----:B------:R-:W-:Y:S01]  /*0420*/  DFMA R10, R10, R12, R14 ;  /* 0x0000000c0a0a722b */ /* 0x000fe2000000000e */
[----:B------:R-:W0:Y:S01]  /*0430*/  LDC.64 R14, c[0x0][0x3c0] ;  /* 0x0000f000ff0e7b82 */ /* 0x000e220000000a00 */
[C---:B------:R-:W-:Y:S02]  /*0440*/  DMUL R16, R2.reuse, R16 ;  /* 0x0000001002107228 */ /* 0x040fe40000000000 */
[----:B------:R-:W-:Y:S01]  /*0450*/  DMUL R18, R2, R18 ;  /* 0x0000001202127228 */ /* 0x000fe20000000000 */
[----:B0-----:R-:W-:Y:S02]  /*0460*/  IMAD.WIDE R2, R0, 0x8, R14 ;  /* 0x0000000800027825 */ /* 0x001fe400078e020e */
[----:B------:R-:W2:Y:S04]  /*0470*/  LDG.E.64.CONSTANT R14, desc[UR4][R36.64] ;  /* 0x00000004240e7981 */ /* 0x000ea8000c1e9b00 */
[----:B------:R-:W3:Y:S02]  /*0480*/  LDG.E.64.CONSTANT R2, desc[UR4][R2.64] ;  /* 0x0000000402027981 */ /* 0x000ee4000c1e9b00 */
[----:B---3--:R-:W-:-:S08]  /*0490*/  DFMA R10, R2, R18, R10 ;  /* 0x00000012020a722b */ /* 0x008fd0000000000a */
[----:B--2---:R-:W-:Y:S02]  /*04a0*/  DFMA R22, -R22, R14, R10 ;  /* 0x0000000e1616722b */ /* 0x004fe4000000010a */
[----:B------:R-:W0:Y:S02]  /*04b0*/  LDC.64 R10, c[0x0][0x398] ;  /* 0x0000e600ff0a7b82 */ /* 0x000e240000000a00 */
[----:B0-----:R-:W-:-:S06]  /*04c0*/  IMAD.WIDE R10, R0, 0x8, R10 ;  /* 0x00000008000a7825 */ /* 0x001fcc00078e020a */
[----:B------:R-:W2:Y:S02]  /*04d0*/  LDG.E.64.CONSTANT R10, desc[UR4][R10.64] ;  /* 0x000000040a0a7981 */ /* 0x000ea4000c1e9b00 */
[----:B--2---:R-:W-:Y:S01]  /*04e0*/  DMUL R34, R30, R10 ;  /* 0x0000000a1e227228 */ /* 0x004fe20000000000 */
[----:B------:R-:W0:Y:S07]  /*04f0*/  LDC.64 R30, c[0x0][0x420] ;  /* 0x00010800ff1e7b82 */ /* 0x000e2e0000000a00 */
[----:B------:R-:W-:Y:S01]  /*0500*/  DFMA R34, R26, R14, R34 ;  /* 0x0000000e1a22722b */ /* 0x000fe20000000022 */
[----:B------:R-:W1:Y:S08]  /*0510*/  LDC.64 R14, c[0x0][0x3b0] ;  /* 0x0000ec00ff0e7b82 */ /* 0x000e700000000a00 */
[----:B------:R-:W2:Y:S01]  /*0520*/  LDC R26, c[0x0][0x418] ;  /* 0x00010600ff1a7b82 */ /* 0x000ea20000000800 */
[----:B-1----:R-:W-:-:S06]  /*0530*/  IMAD.WIDE R14, R0, 0x8, R14 ;  /* 0x00000008000e7825 */ /* 0x002fcc00078e020e */
[----:B------:R-:W3:Y:S01]  /*0540*/  LDG.E.64.CONSTANT R14, desc[UR4][R14.64] ;  /* 0x000000040e0e7981 */ /* 0x000ee2000c1e9b00 */
[----:B0-----:R-:W-:Y:S01]  /*0550*/  IMAD.WIDE R30, R0, 0x8, R30 ;  /* 0x00000008001e7825 */ /* 0x001fe200078e021e */
[----:B------:R-:W-:Y:S02]  /*0560*/  DFMA R22, -R20, R10, R22 ;  /* 0x0000000a1416722b */ /* 0x000fe40000000116 */
[----:B------:R-:W-:-:S07]  /*0570*/  DFMA R32, -R16, R2, R32 ;  /* 0x000000021020722b */ /* 0x000fce0000000120 */
[----:B------:R-:W-:Y:S01]  /*0580*/  STG.E.64 desc[UR4][R30.64], R32 ;  /* 0x000000201e007986 */ /* 0x000fe2000c101b04 */
[----:B---3--:R-:W-:-:S08]  /*0590*/  DFMA R34, R16, R14, R34 ;  /* 0x0000000e1022722b */ /* 0x008fd00000000022 */
[----:B------:R-:W-:Y:S01]  /*05a0*/  DFMA R34, R6, -R12, R34 ;  /* 0x8000000c0622722b */ /* 0x000fe20000000022 */
[----:B--2---:R-:W-:-:S07]  /*05b0*/  IMAD.WIDE R6, R26, 0x8, R30 ;  /* 0x000000081a067825 */ /* 0x004fce00078e021e */
[----:B------:R-:W-:Y:S02]  /*05c0*/  DFMA R34, R8, -R28, R34 ;  /* 0x8000001c0822722b */ /* 0x000fe40000000022 */
[----:B------:R-:W-:Y:S01]  /*05d0*/  DFMA R22, -R24, R14, R22 ;  /* 0x0000000e1816722b */ /* 0x000fe20000000116 */
[----:B------:R-:W-:-:S05]  /*05e0*/  IMAD.WIDE R26, R26, 0x8, R6 ;  /* 0x000000081a1a7825 */ /* 0x000fca00078e0206 */
[----:B------:R-:W-:Y:S01]  /*05f0*/  DFMA R34, R4, -R18, R34 ;  /* 0x800000120422722b */ /* 0x000fe20000000022 */
[----:B------:R-:W-:Y:S06]  /*0600*/  STG.E.64 desc[UR4][R6.64], R22 ;  /* 0x0000001606007986 */ /* 0x000fec000c101b04 */
[----:B------:R-:W-:Y:S01]  /*0610*/  STG.E.64 desc[UR4][R26.64], R34 ;  /* 0x000000221a007986 */ /* 0x000fe2000c101b04 */
[----:B------:R-:W-:Y:S05]  /*0620*/  EXIT ;  /* 0x000000000000794d */ /* 0x000fea0003800000 */
.L_x_59:
        /* <DEDUP_REMOVED lines=13> */
.L_x_69:


//--------------------- .nv.shared._Z10mxm_sharedPdiS_iS_i --------------------------
	.section	.nv.shared._Z10mxm_sharedPdiS_iS_i,"aw",@nobits
	.sectionflags	@""
	.align	8
.nv.shared._Z10mxm_sharedPdiS_iS_i:
	.zero		2048


//--------------------- .nv.shared.reserved.0     --------------------------
	.section	.nv.shared.reserved.0,"aw",@nobits
	.weak		__nv_reservedSMEM_offset_0_alias
	.size		__nv_reservedSMEM_offset_0_alias, 0, 64
	.other		__nv_reservedSMEM_offset_0_alias,@"STO_CUDA_RESERVED_SHARED STV_DEFAULT"
__nv_reservedSMEM_offset_0_alias:
	.zero		0
	.zero		64


//--------------------- .nv.shared._Z5mxmt8PKdS0_Pd --------------------------
	.section	.nv.shared._Z5mxmt8PKdS0_Pd,"aw",@nobits
	.sectionflags	@""
	.align	8
.nv.shared._Z5mxmt8PKdS0_Pd:
	.zero		5632


//--------------------- .nv.shared._Z5mxms8PKdS0_Pd --------------------------
	.section	.nv.shared._Z5mxms8PKdS0_Pd,"aw",@nobits
	.sectionflags	@""
	.align	8
.nv.shared._Z5mxms8PKdS0_Pd:
	.zero		5632


//--------------------- .nv.shared._Z5mxmr8PKdS0_Pd --------------------------
	.section	.nv.shared._Z5mxmr8PKdS0_Pd,"aw",@nobits
	.sectionflags	@""
	.align	8
.nv.shared._Z5mxmr8PKdS0_Pd:
	.zero		5632


//--------------------- .nv.constant0._Z10mxm_sharedPdiS_iS_i --------------------------
	.section	.nv.constant0._Z10mxm_sharedPdiS_iS_i,"a",@progbits
	.sectionflags	@""
	.align	4
.nv.constant0._Z10mxm_sharedPdiS_iS_i:
	.zero		940


//--------------------- .nv.constant0._Z6mxm_1dPdiS_iS_i --------------------------
	.section	.nv.constant0._Z6mxm_1dPdiS_iS_i,"a",@progbits
	.sectionflags	@""
	.align	4
.nv.constant0._Z6mxm_1dPdiS_iS_i:
	.zero		940


//--------------------- .nv.constant0._Z5mxmt8PKdS0_Pd --------------------------
	.section	.nv.constant0._Z5mxmt8PKdS0_Pd,"a",@progbits
	.sectionflags	@""
	.align	4
.nv.constant0._Z5mxmt8PKdS0_Pd:
	.zero		920


//--------------------- .nv.constant0._Z8mxmt_anyPKdiS0_iPdi --------------------------
	.section	.nv.constant0._Z8mxmt_anyPKdiS0_iPdi,"a",@progbits
	.sectionflags	@""
	.align	4
.nv.constant0._Z8mxmt_anyPKdiS0_iPdi:
	.zero		940


//--------------------- .nv.constant0._Z5mxms8PKdS0_Pd --------------------------
	.section	.nv.constant0._Z5mxms8PKdS0_Pd,"a",@progbits
	.sectionflags	@""
	.align	4
.nv.constant0._Z5mxms8PKdS0_Pd:
	.zero		920


//--------------------- .nv.constant0._Z8mxms_anyPKdiS0_iPdi --------------------------
	.section	.nv.constant0._Z8mxms_anyPKdiS0_iPdi,"a",@progbits
	.sectionflags	@""
	.align	4
.nv.constant0._Z8mxms_anyPKdiS0_iPdi:
	.zero		940


//--------------------- .nv.constant0._Z5mxmr8PKdS0_Pd --------------------------
	.section	.nv.constant0._Z5mxmr8PKdS0_Pd,"a",@progbits
	.sectionflags	@""
	.align	4
.nv.constant0._Z5mxmr8PKdS0_Pd:
	.zero		920


//--------------------- .nv.constant0._Z8mxmr_anyPKdiS0_iPdi --------------------------
	.section	.nv.constant0._Z8mxmr_anyPKdiS0_iPdi,"a",@progbits
	.sectionflags	@""
	.align	4
.nv.constant0._Z8mxmr_anyPKdiS0_iPdi:
	.zero		940


//--------------------- .nv.constant0._Z11mxm_vanillaPKdiS0_iPdiii --------------------------
	.section	.nv.constant0._Z11mxm_vanillaPKdiS0_iPdiii,"a",@progbits
	.sectionflags	@""
	.align	4
.nv.constant0._Z11mxm_vanillaPKdiS0_iPdiii:
	.zero		948


//--------------------- .nv.constant0._Z6curl_kPKdS0_S0_S0_S0_S0_S0_S0_S0_S0_S0_S0_S0_S0_S0_S0_S0_S0_S0_iPd --------------------------
	.section	.nv.constant0._Z6curl_kPKdS0_S0_S0_S0_S0_S0_S0_S0_S0_S0_S0_S0_S0_S0_S0_S0_S0_S0_iPd,"a",@progbits
	.sectionflags	@""
	.align	4
.nv.constant0._Z6curl_kPKdS0_S0_S0_S0_S0_S0_S0_S0_S0_S0_S0_S0_S0_S0_S0_S0_S0_S0_iPd:
	.zero		1064


//--------------------- SYMBOLS --------------------------

	.type		.nv.reservedSmem.offset0,@object
	.size		.nv.reservedSmem.offset0,0x4
	.type		.nv.reservedSmem.cap,@object
	.size		.nv.reservedSmem.cap,0x4
